def matmul_kernel(
    a_ptr,
    b_ptr,
    c_ptr,
    M,
    N,
    K,
    stride_am,
    stride_ak,
    stride_bk,
    stride_bn,
    stride_cm,
    stride_cn,
    BLOCK_M: tl.constexpr,
    BLOCK_N: tl.constexpr,
    BLOCK_K: tl.constexpr,
    GROUP_M: tl.constexpr,
):
    pid = tl.program_id(axis=0)
    num_pid_m = tl.cdiv(M, BLOCK_M)
    num_pid_n = tl.cdiv(N, BLOCK_N)
    num_pid_in_group = GROUP_M * num_pid_n
    group_id = pid // num_pid_in_group
    first_pid_m = group_id * GROUP_M
    group_size_m = min(num_pid_m - first_pid_m, GROUP_M)
    pid_m = first_pid_m + ((pid % num_pid_in_group) % group_size_m)
    pid_n = (pid % num_pid_in_group) // group_size_m

    offs_am = (pid_m * BLOCK_M + tl.arange(0, BLOCK_M)) % M
    offs_bn = (pid_n * BLOCK_N + tl.arange(0, BLOCK_N)) % N
    offs_k = tl.arange(0, BLOCK_K)
    a_ptrs = a_ptr + offs_am[:, None] * stride_am + offs_k[None, :] * stride_ak
    b_ptrs = b_ptr + offs_k[:, None] * stride_bk + offs_bn[None, :] * stride_bn

    acc = tl.zeros((BLOCK_M, BLOCK_N), dtype=tl.float32)
    for kk in range(0, tl.cdiv(K, BLOCK_K)):
        a = tl.load(a_ptrs, mask=offs_k[None, :] < K - kk * BLOCK_K, other=0.0)
        b = tl.load(b_ptrs, mask=offs_k[:, None] < K - kk * BLOCK_K, other=0.0)
        acc = tl.dot(a, b, acc)
        a_ptrs += BLOCK_K * stride_ak
        b_ptrs += BLOCK_K * stride_bk

    c = acc.to(c_ptr.dtype.element_ty)
    offs_cm = pid_m * BLOCK_M + tl.arange(0, BLOCK_M)
    offs_cn = pid_n * BLOCK_N + tl.arange(0, BLOCK_N)
    c_ptrs = c_ptr + offs_cm[:, None] * stride_cm + offs_cn[None, :] * stride_cn
    mask = (offs_cm[:, None] < M) & (offs_cn[None, :] < N)
    tl.store(c_ptrs, c, mask=mask)

# config = {"BLOCK_K": 32, "BLOCK_M": 512, "BLOCK_N": 64, "GROUP_M": 8, "arch": "sm_100", "dtype": "bf16", "num_ctas": 4, "num_stages": 3, "num_warps": 4}
# arch = sm_100


// ===== COMPILED SASS (sm_100a) =====

	.target	sm_100a

	.elftype	@"ET_EXEC"


//--------------------- .note.nv.tkinfo           --------------------------
	.section	.note.nv.tkinfo,"",@"SHT_NOTE"
	.sectionflags	@"SHF_NOTE_NV_TKINFO"
	.tkinfo
        /*0018*/ 	.word	0x00000081
        /*0030*/ 	.string	""
        /*0030*/ 	.string	"ptxas-blackwell"
        /*0030*/ 	.string	"Cuda compilation tools, release 12.9, V12.9.86"
        /*0030*/ 	.string	"Build cuda_12.9.r12.9/compiler.36037853_0"
        /*0030*/ 	.string	"-v  -suppress-debug-info  -lineinfo  -arch sm_100a "



//--------------------- .note.nv.cuver            --------------------------
	.section	.note.nv.cuver,"",@"SHT_NOTE"
	.sectionflags	@"SHF_NOTE_NV_CUVER"
        /*0018*/ 	.short	0x0001
        /*001a*/ 	.short	0x0064
        /*001c*/ 	.short	0x0001
        /*001e*/ 	.short	0x0000
        /*0020*/ 	.short	0x0001
        /*0022*/ 	.short	0x0000


//--------------------- .nv.info                  --------------------------
	.section	.nv.info,"",@"SHT_CUDA_INFO"
	.align	4


	//----- nvinfo : EIATTR_REGCOUNT
	.align		4
        /*0000*/ 	.byte	0x04, 0x2f
        /*0002*/ 	.short	(.L_4 - .L_3)
	.align		4
.L_3:
        /*0004*/ 	.word	index@(matmul_kernel)
        /*0008*/ 	.word	0x00000095


	//----- nvinfo : EIATTR_FRAME_SIZE
	.align		4
.L_4:
        /*000c*/ 	.byte	0x04, 0x11
        /*000e*/ 	.short	(.L_6 - .L_5)
	.align		4
.L_5:
        /*0010*/ 	.word	index@($__internal_2_$__cuda_sm10x_tcgen05_guardrail_trap_unallocated_columns_being_dealloced)
        /*0014*/ 	.word	0x00000000


	//----- nvinfo : EIATTR_FRAME_SIZE
	.align		4
.L_6:
        /*0018*/ 	.byte	0x04, 0x11
        /*001a*/ 	.short	(.L_8 - .L_7)
	.align		4
.L_7:
        /*001c*/ 	.word	index@($__internal_1_$__cuda_sm10x_tcgen05_guardrail_trap_phase_invalid_during_alloc)
        /*0020*/ 	.word	0x00000000


	//----- nvinfo : EIATTR_FRAME_SIZE
	.align		4
.L_8:
        /*0024*/ 	.byte	0x04, 0x11
        /*0026*/ 	.short	(.L_10 - .L_9)
	.align		4
.L_9:
        /*0028*/ 	.word	index@($__internal_0_$__cuda_sm10x_tcgen05_guardrail_trap_col_being_dealloced_not_returned_by_alloc)
        /*002c*/ 	.word	0x00000000


	//----- nvinfo : EIATTR_FRAME_SIZE
	.align		4
.L_10:
        /*0030*/ 	.byte	0x04, 0x11
        /*0032*/ 	.short	(.L_12 - .L_11)
	.align		4
.L_11:
        /*0034*/ 	.word	index@(matmul_kernel)
        /*0038*/ 	.word	0x00000000


	//----- nvinfo : EIATTR_MIN_STACK_SIZE
	.align		4
.L_12:
        /*003c*/ 	.byte	0x04, 0x12
        /*003e*/ 	.short	(.L_14 - .L_13)
	.align		4
.L_13:
        /*0040*/ 	.word	index@(matmul_kernel)
        /*0044*/ 	.word	0x00000000
.L_14:


//--------------------- .nv.info.matmul_kernel    --------------------------
	.section	.nv.info.matmul_kernel,"",@"SHT_CUDA_INFO"
	.sectionflags	@""
	.align	4


	//----- nvinfo : EIATTR_CUDA_API_VERSION
	.align		4
        /*0000*/ 	.byte	0x04, 0x37
        /*0002*/ 	.short	(.L_16 - .L_15)
.L_15:
        /*0004*/ 	.word	0x00000081


	//----- nvinfo : EIATTR_KPARAM_INFO
	.align		4
.L_16:
        /*0008*/ 	.byte	0x04, 0x17
        /*000a*/ 	.short	(.L_18 - .L_17)
.L_17:
        /*000c*/ 	.word	0x00000000
        /*0010*/ 	.short	0x000d
        /*0012*/ 	.short	0x0048
        /*0014*/ 	.byte	0x00, 0xf4, 0x21, 0x00


	//----- nvinfo : EIATTR_KPARAM_INFO
	.align		4
.L_18:
        /*0018*/ 	.byte	0x04, 0x17
        /*001a*/ 	.short	(.L_20 - .L_19)
.L_19:
        /*001c*/ 	.word	0x00000000
        /*0020*/ 	.short	0x000c
        /*0022*/ 	.short	0x0040
        /*0024*/ 	.byte	0x00, 0xf4, 0x21, 0x00


	//----- nvinfo : EIATTR_KPARAM_INFO
	.align		4
.L_20:
        /*0028*/ 	.byte	0x04, 0x17
        /*002a*/ 	.short	(.L_22 - .L_21)
.L_21:
        /*002c*/ 	.word	0x00000000
        /*0030*/ 	.short	0x000b
        /*0032*/ 	.short	0x0038
        /*0034*/ 	.byte	0x00, 0xf0, 0x11, 0x00


	//----- nvinfo : EIATTR_KPARAM_INFO
	.align		4
.L_22:
        /*0038*/ 	.byte	0x04, 0x17
        /*003a*/ 	.short	(.L_24 - .L_23)
.L_23:
        /*003c*/ 	.word	0x00000000
        /*0040*/ 	.short	0x000a
        /*0042*/ 	.short	0x0034
        /*0044*/ 	.byte	0x00, 0xf0, 0x11, 0x00


	//----- nvinfo : EIATTR_KPARAM_INFO
	.align		4
.L_24:
        /*0048*/ 	.byte	0x04, 0x17
        /*004a*/ 	.short	(.L_26 - .L_25)
.L_25:
        /*004c*/ 	.word	0x00000000
        /*0050*/ 	.short	0x0009
        /*0052*/ 	.short	0x0030
        /*0054*/ 	.byte	0x00, 0xf0, 0x11, 0x00


	//----- nvinfo : EIATTR_KPARAM_INFO
	.align		4
.L_26:
        /*0058*/ 	.byte	0x04, 0x17
        /*005a*/ 	.short	(.L_28 - .L_27)
.L_27:
        /*005c*/ 	.word	0x00000000
        /*0060*/ 	.short	0x0008
        /*0062*/ 	.short	0x002c
        /*0064*/ 	.byte	0x00, 0xf0, 0x11, 0x00


	//----- nvinfo : EIATTR_KPARAM_INFO
	.align		4
.L_28:
        /*0068*/ 	.byte	0x04, 0x17
        /*006a*/ 	.short	(.L_30 - .L_29)
.L_29:
        /*006c*/ 	.word	0x00000000
        /*0070*/ 	.short	0x0007
        /*0072*/ 	.short	0x0028
        /*0074*/ 	.byte	0x00, 0xf0, 0x11, 0x00


	//----- nvinfo : EIATTR_KPARAM_INFO
	.align		4
.L_30:
        /*0078*/ 	.byte	0x04, 0x17
        /*007a*/ 	.short	(.L_32 - .L_31)
.L_31:
        /*007c*/ 	.word	0x00000000
        /*0080*/ 	.short	0x0006
        /*0082*/ 	.short	0x0024
        /*0084*/ 	.byte	0x00, 0xf0, 0x11, 0x00


	//----- nvinfo : EIATTR_KPARAM_INFO
	.align		4
.L_32:
        /*0088*/ 	.byte	0x04, 0x17
        /*008a*/ 	.short	(.L_34 - .L_33)
.L_33:
        /*008c*/ 	.word	0x00000000
        /*0090*/ 	.short	0x0005
        /*0092*/ 	.short	0x0020
        /*0094*/ 	.byte	0x00, 0xf0, 0x11, 0x00


	//----- nvinfo : EIATTR_KPARAM_INFO
	.align		4
.L_34:
        /*0098*/ 	.byte	0x04, 0x17
        /*009a*/ 	.short	(.L_36 - .L_35)
.L_35:
        /*009c*/ 	.word	0x00000000
        /*00a0*/ 	.short	0x0004
        /*00a2*/ 	.short	0x001c
        /*00a4*/ 	.byte	0x00, 0xf0, 0x11, 0x00


	//----- nvinfo : EIATTR_KPARAM_INFO
	.align		4
.L_36:
        /*00a8*/ 	.byte	0x04, 0x17
        /*00aa*/ 	.short	(.L_38 - .L_37)
.L_37:
        /*00ac*/ 	.word	0x00000000
        /*00b0*/ 	.short	0x0003
        /*00b2*/ 	.short	0x0018
        /*00b4*/ 	.byte	0x00, 0xf0, 0x11, 0x00


	//----- nvinfo : EIATTR_KPARAM_INFO
	.align		4
.L_38:
        /*00b8*/ 	.byte	0x04, 0x17
        /*00ba*/ 	.short	(.L_40 - .L_39)
.L_39:
        /*00bc*/ 	.word	0x00000000
        /*00c0*/ 	.short	0x0002
        /*00c2*/ 	.short	0x0010
        /*00c4*/ 	.byte	0x00, 0xf4, 0x21, 0x00


	//----- nvinfo : EIATTR_KPARAM_INFO
	.align		4
.L_40:
        /*00c8*/ 	.byte	0x04, 0x17
        /*00ca*/ 	.short	(.L_42 - .L_41)
.L_41:
        /*00cc*/ 	.word	0x00000000
        /*00d0*/ 	.short	0x0001
        /*00d2*/ 	.short	0x0008
        /*00d4*/ 	.byte	0x00, 0xf4, 0x21, 0x00


	//----- nvinfo : EIATTR_KPARAM_INFO
	.align		4
.L_42:
        /*00d8*/ 	.byte	0x04, 0x17
        /*00da*/ 	.short	(.L_44 - .L_43)
.L_43:
        /*00dc*/ 	.word	0x00000000
        /*00e0*/ 	.short	0x0000
        /*00e2*/ 	.short	0x0000
        /*00e4*/ 	.byte	0x00, 0xf4, 0x21, 0x00


	//----- nvinfo : EIATTR_EXPLICIT_CLUSTER
	.align		4
.L_44:
        /*00e8*/ 	.byte	0x01, 0x3e
	.zero		2


	//----- nvinfo : EIATTR_CTA_PER_CLUSTER
	.align		4
        /*00ec*/ 	.byte	0x04, 0x3d
        /*00ee*/ 	.short	(.L_46 - .L_45)
.L_45:
        /*00f0*/ 	.word	0x00000004
        /*00f4*/ 	.word	0x00000001
        /*00f8*/ 	.word	0x00000001


	//----- nvinfo : EIATTR_AT_ENTRY_FRAGMENTS
	.align		4
.L_46:
        /*00fc*/ 	.byte	0x04, 0x4f
        /*00fe*/ 	.short	(.L_48 - .L_47)


	//   ....[0]....
.L_47:
        /*0100*/ 	.word	0x00000004


	//----- nvinfo : EIATTR_RESERVED_SMEM_USED
	.align		4
.L_48:
        /*0104*/ 	.byte	0x01, 0x41
	.zero		2


	//----- nvinfo : EIATTR_SPARSE_MMA_MASK
	.align		4
        /*0108*/ 	.byte	0x03, 0x50
        /*010a*/ 	.short	0x0000


	//----- nvinfo : EIATTR_TCGEN05_1CTA_USED
	.align		4
        /*010c*/ 	.byte	0x01, 0x51
	.zero		2


	//----- nvinfo : EIATTR_MAXREG_COUNT
	.align		4
        /*0110*/ 	.byte	0x03, 0x1b
        /*0112*/ 	.short	0x00ff


	//----- nvinfo : EIATTR_NUM_BARRIERS
	.align		4
        /*0114*/ 	.byte	0x02, 0x4c
        /*0116*/ 	.byte	0x01
	.zero		1


	//----- nvinfo : EIATTR_INT_WARP_WIDE_INSTR_OFFSETS
	.align		4
        /*0118*/ 	.byte	0x04, 0x31
        /*011a*/ 	.short	(.L_50 - .L_49)


	//   ....[0]....
.L_49:
        /*011c*/ 	.word	0x00001180


	//   ....[1]....
        /*0120*/ 	.word	0x000011b0


	//   ....[2]....
        /*0124*/ 	.word	0x00002f70


	//   ....[3]....
        /*0128*/ 	.word	0x00006da0


	//   ....[4]....
        /*012c*/ 	.word	0x00006df0


	//----- nvinfo : EIATTR_COOP_GROUP_MASK_REGIDS
	.align		4
.L_50:
        /*0130*/ 	.byte	0x04, 0x29
        /*0132*/ 	.short	(.L_52 - .L_51)


	//   ....[0]....
.L_51:
        /*0134*/ 	.word	0xffffffff


	//   ....[1]....
        /*0138*/ 	.word	0xffffffff


	//   ....[2]....
        /*013c*/ 	.word	0xffffffff


	//   ....[3]....
        /*0140*/ 	.word	0xffffffff


	//----- nvinfo : EIATTR_COOP_GROUP_INSTR_OFFSETS
	.align		4
.L_52:
        /*0144*/ 	.byte	0x04, 0x28
        /*0146*/ 	.short	(.L_54 - .L_53)


	//   ....[0]....
.L_53:
        /*0148*/ 	.word	0x00000060


	//   ....[1]....
        /*014c*/ 	.word	0x00000320


	//   ....[2]....
        /*0150*/ 	.word	0x00006c30


	//   ....[3]....
        /*0154*/ 	.word	0x00006ea0


	//----- nvinfo : EIATTR_VRC_CTA_INIT_COUNT
	.align		4
.L_54:
        /*0158*/ 	.byte	0x02, 0x4a
        /*015a*/ 	.byte	0x80
	.zero		1


	//----- nvinfo : EIATTR_MBARRIER_INSTR_OFFSETS
	.align		4
        /*015c*/ 	.byte	0x04, 0x39
        /*015e*/ 	.short	(.L_56 - .L_55)


	//   ....[0]....
.L_55:
        /*0160*/ 	.word	0x000012c0
        /*0164*/ 	.word	0x000000ff
        /*0168*/ 	.word	0x00000000
        /*016c*/ 	.short	0x0100
        /*016e*/ 	.byte	0x08
	.zero		1


	//   ....[1]....
        /*0170*/ 	.word	0x00002fb0
        /*0174*/ 	.word	0x000000ff
        /*0178*/ 	.word	0x00002008
        /*017c*/ 	.short	0x0100
        /*017e*/ 	.byte	0x0b
	.zero		1


	//   ....[2]....
        /*0180*/ 	.word	0x00004730
        /*0184*/ 	.word	0x000000ff
        /*0188*/ 	.word	0x00000000
        /*018c*/ 	.short	0x010a
        /*018e*/ 	.byte	0x08
	.zero		1


	//   ....[3]....
        /*0190*/ 	.word	0x00004f40
        /*0194*/ 	.word	0x000000ff
        /*0198*/ 	.word	0x00000000
        /*019c*/ 	.short	0x010a
        /*019e*/ 	.byte	0x08
	.zero		1


	//   ....[4]....
        /*01a0*/ 	.word	0x000050a0
        /*01a4*/ 	.word	0x000000ff
        /*01a8*/ 	.word	0x00002000
        /*01ac*/ 	.short	0x0108
        /*01ae*/ 	.byte	0x0b
	.zero		1


	//   ....[5]....
        /*01b0*/ 	.word	0x00005120
        /*01b4*/ 	.word	0x000000ff
        /*01b8*/ 	.word	0x00002008
        /*01bc*/ 	.short	0x0108
        /*01be*/ 	.byte	0x0b
	.zero		1


	//   ....[6]....
        /*01c0*/ 	.word	0x00006ec0
        /*01c4*/ 	.word	0x000000ff
        /*01c8*/ 	.word	0x00000000
        /*01cc*/ 	.short	0x010a
        /*01ce*/ 	.byte	0x08
	.zero		1


	//   ....[7]....
        /*01d0*/ 	.word	0x00006ef0
        /*01d4*/ 	.word	0x000000ff
        /*01d8*/ 	.word	0x00000000
        /*01dc*/ 	.short	0x010a
        /*01de*/ 	.byte	0x08
	.zero		1


	//----- nvinfo : EIATTR_NUM_MBARRIERS
	.align		4
.L_56:
        /*01e0*/ 	.byte	0x03, 0x38
        /*01e2*/ 	.short	0x0002


	//----- nvinfo : EIATTR_EXIT_INSTR_OFFSETS
	.align		4
        /*01e4*/ 	.byte	0x04, 0x1c
        /*01e6*/ 	.short	(.L_58 - .L_57)


	//   ....[0]....
.L_57:
        /*01e8*/ 	.word	0x00006eb0


	//----- nvinfo : EIATTR_REQNTID
	.align		4
.L_58:
        /*01ec*/ 	.byte	0x04, 0x10
        /*01ee*/ 	.short	(.L_60 - .L_59)
.L_59:
        /*01f0*/ 	.word	0x00000080
        /*01f4*/ 	.word	0x00000001
        /*01f8*/ 	.word	0x00000001


	//----- nvinfo : EIATTR_CRS_STACK_SIZE
	.align		4
.L_60:
        /*01fc*/ 	.byte	0x04, 0x1e
        /*01fe*/ 	.short	(.L_62 - .L_61)
.L_61:
        /*0200*/ 	.word	0x00000000


	//----- nvinfo : EIATTR_CBANK_PARAM_SIZE
	.align		4
.L_62:
        /*0204*/ 	.byte	0x03, 0x19
        /*0206*/ 	.short	0x0050


	//----- nvinfo : EIATTR_PARAM_CBANK
	.align		4
        /*0208*/ 	.byte	0x04, 0x0a
        /*020a*/ 	.short	(.L_64 - .L_63)
	.align		4
.L_63:
        /*020c*/ 	.word	index@(.nv.constant0.matmul_kernel)
        /*0210*/ 	.short	0x0380
        /*0212*/ 	.short	0x0050


	//----- nvinfo : EIATTR_SW_WAR
	.align		4
.L_64:
        /*0214*/ 	.byte	0x04, 0x36
        /*0216*/ 	.short	(.L_66 - .L_65)
.L_65:
        /*0218*/ 	.word	0x00000008
.L_66:


//--------------------- .nv.compat                --------------------------
	.section	.nv.compat,"",@"SHT_CUDA_COMPAT_INFO"
	.align	4
        /*0000*/ 	.byte	0x02, 0x02, 0x02, 0x00, 0x02, 0x05, 0x05, 0x00, 0x02, 0x03, 0x00, 0x00, 0x02, 0x06, 0x01, 0x00


//--------------------- .nv.callgraph             --------------------------
	.section	.nv.callgraph,"",@"SHT_CUDA_CALLGRAPH"
	.align	4
	.sectionentsize	8
	.align		4
        /*0000*/ 	.word	0x00000000
	.align		4
        /*0004*/ 	.word	0xffffffff
	.align		4
        /*0008*/ 	.word	0x00000000
	.align		4
        /*000c*/ 	.word	0xfffffffe
	.align		4
        /*0010*/ 	.word	0x00000000
	.align		4
        /*0014*/ 	.word	0xfffffffd
	.align		4
        /*0018*/ 	.word	0x00000000
	.align		4
        /*001c*/ 	.word	0xfffffffc


//--------------------- .text.matmul_kernel       --------------------------
	.section	.text.matmul_kernel,"ax",@progbits
	.align	128
        .global         matmul_kernel
        .type           matmul_kernel,@function
        .size           matmul_kernel,(.L_x_21 - matmul_kernel)
        .other          matmul_kernel,@"STO_CUDA_ENTRY STV_DEFAULT"
matmul_kernel:
.text.matmul_kernel:
[----:B------:R-:W0:Y:S01]  /*0000*/  LDC R1, c[0x0][0x37c] ;  /* 0x0000df00ff017b82 */ /* 0x000e220000000800 */
[----:B------:R-:W1:Y:S01]  /*0010*/  S2R R38, SR_TID.X ;  /* 0x0000000000267919 */ /* 0x000e620000002100 */
[----:B------:R-:W2:Y:S01]  /*0020*/  LDCU.64 UR22, c[0x0][0x358] ;  /* 0x00006b00ff1677ac */ /* 0x000ea20008000a00 */
[----:B-1----:R-:W-:-:S13]  /*0030*/  ISETP.GE.U32.AND P1, PT, R38, 0x20, PT ;  /* 0x000000202600780c */ /* 0x002fda0003f26070 */
[----:B--2---:R-:W-:Y:S05]  /*0040*/  @P1 BRA `(.L_x_0) ;  /* 0x0000000000b81947 */ /* 0x004fea0003800000 */
[----:B------:R-:W1:Y:S01]  /*0050*/  S2UR UR6, SR_CgaCtaId ;  /* 0x00000000000679c3 */ /* 0x000e620000008800 */
[----:B------:R-:W-:Y:S01]  /*0060*/  NOP ;  /* 0x0000000000007918 */ /* 0x000fe20000000000 */
[----:B------:R-:W-:Y:S02]  /*0070*/  UMOV UR4, 0x40 ;  /* 0x0000004000047882 */ /* 0x000fe40000000000 */
[----:B-1----:R-:W-:-:S09]  /*0080*/  ULEA UR4, UR6, UR4, 0x18 ;  /* 0x0000000406047291 */ /* 0x002fd2000f8ec0ff */
[----:B------:R-:W1:Y:S01]  /*0090*/  LDS.U8 R0, [UR4] ;  /* 0x00000004ff007984 */ /* 0x000e620008000000 */
[----:B------:R-:W-:Y:S02]  /*00a0*/  UMOV UR4, 0x400 ;  /* 0x0000040000047882 */ /* 0x000fe40000000000 */
[----:B------:R-:W-:Y:S01]  /*00b0*/  ULEA UR4, UR6, UR4, 0x18 ;  /* 0x0000000406047291 */ /* 0x000fe2000f8ec0ff */
[----:B-1----:R-:W-:-:S13]  /*00c0*/  ISETP.NE.AND P0, PT, R0, RZ, PT ;  /* 0x000000ff0000720c */ /* 0x002fda0003f05270 */
[----:B------:R-:W-:Y:S05]  /*00d0*/  @P0 BRA `(.L_x_1) ;  /* 0x00000000007c0947 */ /* 0x000fea0003800000 */
[----:B------:R-:W-:-:S13]  /*00e0*/  ELECT P0, URZ, PT ;  /* 0x0000000000ff782f */ /* 0x000fda0003800000 */
[----:B------:R-:W-:Y:S05]  /*00f0*/  @!P0 BRA `(.L_x_2) ;  /* 0x0000000000848947 */ /* 0x000fea0003800000 */
[----:B------:R-:W-:Y:S01]  /*0100*/  UMOV UR5, 0x4 ;  /* 0x0000000400057882 */ /* 0x000fe20000000000 */
[----:B------:R-:W-:Y:S02]  /*0110*/  IMAD.MOV.U32 R4, RZ, RZ, 0x1 ;  /* 0x00000001ff047424 */ /* 0x000fe400078e00ff */
[----:B------:R-:W-:Y:S02]  /*0120*/  IMAD.MOV.U32 R5, RZ, RZ, 0xf ;  /* 0x0000000fff057424 */ /* 0x000fe400078e00ff */
[----:B------:R-:W-:Y:S04]  /*0130*/  DEPBAR.LE SB1, 0x36 ;  /* 0x00009d800000791a */ /* 0x000fe80000000000 */
[----:B------:R-:W1:Y:S02]  /*0140*/  UTCATOMSWS.FIND_AND_SET.ALIGN UP0, UR5, UR5 ;  /* 0x00000005000575e3 */ /* 0x000e640008000800 */
[----:B-1----:R-:W-:-:S04]  /*0150*/  PLOP3.LUT P0, PT, PT, PT, UP0, 0x80, 0x8 ;  /* 0x000000000008781c */ /* 0x002fc80003f0f008 */
[----:B------:R-:W-:-:S04]  /*0160*/  SEL R0, RZ, 0xffffffff, !P0 ;  /* 0xffffffffff007807 */ /* 0x000fc80004000000 */
[----:B------:R-:W-:Y:S01]  /*0170*/  ISETP.NE.AND P0, PT, R0, RZ, PT ;  /* 0x000000ff0000720c */ /* 0x000fe20003f05270 */
[----:B------:R-:W-:-:S12]  /*0180*/  IMAD.U32 R0, RZ, RZ, UR5 ;  /* 0x00000005ff007e24 */ /* 0x000fd8000f8e00ff */
[----:B------:R-:W-:Y:S05]  /*0190*/  @P0 BRA `(.L_x_3) ;  /* 0x0000000000240947 */ /* 0x000fea0003800000 */
.L_x_4:
[----:B------:R-:W-:Y:S05]  /*01a0*/  NANOSLEEP 0x64 ;  /* 0x000000640000795d */ /* 0x000fea0003800000 */
[----:B------:R-:W-:-:S05]  /*01b0*/  UMOV UR5, 0x4 ;  /* 0x0000000400057882 */ /* 0x000fca0000000000 */
[----:B------:R-:W-:Y:S04]  /*01c0*/  DEPBAR.LE SB1, 0x36 ;  /* 0x00009d800000791a */ /* 0x000fe80000000000 */
[----:B------:R-:W1:Y:S02]  /*01d0*/  UTCATOMSWS.FIND_AND_SET.ALIGN UP0, UR5, UR5 ;  /* 0x00000005000575e3 */ /* 0x000e640008000800 */
[----:B-1----:R-:W-:-:S04]  /*01e0*/  PLOP3.LUT P0, PT, PT, PT, UP0, 0x80, 0x8 ;  /* 0x000000000008781c */ /* 0x002fc80003f0f008 */
[----:B------:R-:W-:-:S04]  /*01f0*/  SEL R0, RZ, 0xffffffff, !P0 ;  /* 0xffffffffff007807 */ /* 0x000fc80004000000 */
[----:B------:R-:W-:Y:S01]  /*0200*/  ISETP.NE.AND P0, PT, R0, RZ, PT ;  /* 0x000000ff0000720c */ /* 0x000fe20003f05270 */
[----:B------:R-:W-:-:S12]  /*0210*/  IMAD.U32 R0, RZ, RZ, UR5 ;  /* 0x00000005ff007e24 */ /* 0x000fd8000f8e00ff */
[----:B------:R-:W-:Y:S05]  /*0220*/  @!P0 BRA `(.L_x_4) ;  /* 0xfffffffc00dc8947 */ /* 0x000fea000383ffff */
.L_x_3:
[C---:B------:R-:W-:Y:S01]  /*0230*/  VIADD R3, R0.reuse, 0x10 ;  /* 0x0000001000037836 */ /* 0x040fe20000000000 */
[----:B------:R-:W-:Y:S01]  /*0240*/  UMOV UR5, 0x50 ;  /* 0x0000005000057882 */ /* 0x000fe20000000000 */
[----:B------:R-:W-:Y:S01]  /*0250*/  SHF.L.U32 R2, R5, R0, RZ ;  /* 0x0000000005027219 */ /* 0x000fe200000006ff */
[----:B------:R-:W-:Y:S01]  /*0260*/  ULEA UR5, UR6, UR5, 0x18 ;  /* 0x0000000506057291 */ /* 0x000fe2000f8ec0ff */
[----:B------:R-:W-:Y:S01]  /*0270*/  IMAD.SHL.U32 R0, R0, 0x20, RZ ;  /* 0x0000002000007824 */ /* 0x000fe200078e00ff */
[----:B------:R-:W-:-:S04]  /*0280*/  SHF.L.U32 R3, R4, R3, RZ ;  /* 0x0000000304037219 */ /* 0x000fc800000006ff */
[----:B------:R-:W-:-:S05]  /*0290*/  LOP3.LUT R2, R3, R2, RZ, 0xfc, !PT ;  /* 0x0000000203027212 */ /* 0x000fca00078efcff */
[----:B------:R1:W-:Y:S04]  /*02a0*/  ATOMS.OR RZ, [UR5], R2 ;  /* 0x00000002ffff798c */ /* 0x0003e8000b000005 */
[----:B------:R1:W-:Y:S01]  /*02b0*/  STS [UR4], R0 ;  /* 0x00000000ff007988 */ /* 0x0003e20008000804 */
[----:B------:R-:W-:Y:S05]  /*02c0*/  BRA `(.L_x_2) ;  /* 0x0000000000107947 */ /* 0x000fea0003800000 */
.L_x_1:
[----:B------:R-:W-:Y:S01]  /*02d0*/  IMAD.MOV.U32 R0, RZ, RZ, -0x1 ;  /* 0xffffffffff007424 */ /* 0x000fe200078e00ff */
[----:B------:R-:W-:-:S04]  /*02e0*/  MOV R2, 0x310 ;  /* 0x0000031000027802 */ /* 0x000fc80000000f00 */
[----:B------:R1:W-:Y:S03]  /*02f0*/  STS [UR4], R0 ;  /* 0x00000000ff007988 */ /* 0x0003e60008000804 */
[----:B01----:R-:W-:Y:S05]  /*0300*/  CALL.REL.NOINC `($__internal_1_$__cuda_sm10x_tcgen05_guardrail_trap_phase_invalid_during_alloc) ;  /* 0x0000006c00107944 */ /* 0x003fea0003c00000 */
.L_x_2:
[----:B------:R-:W-:Y:S05]  /*0310*/  WARPSYNC.ALL ;  /* 0x0000000000007948 */ /* 0x000fea0003800000 */
[----:B------:R-:W-:Y:S01]  /*0320*/  NOP ;  /* 0x0000000000007918 */ /* 0x000fe20000000000 */
.L_x_0:
[----:B------:R-:W2:Y:S08]  /*0330*/  LDC.64 R70, c[0x0][0x398] ;  /* 0x0000e600ff467b82 */ /* 0x000eb00000000a00 */
[----:B------:R-:W3:Y:S02]  /*0340*/  S2UR UR5, SR_CgaSize ;  /* 0x00000000000579c3 */ /* 0x000ee40000008a00 */
[----:B---3--:R-:W-:-:S12]  /*0350*/  UIMAD UR5, UR5, -0xa0, URZ ;  /* 0xffffff60050578a4 */ /* 0x008fd8000f8e02ff */
[----:B------:R-:W3:Y:S01]  /*0360*/  LDCU UR5, c[0x0][UR5+0x2b0] ;  /* 0x00005600050577ac */ /* 0x000ee20008000800 */
[----:B------:R-:W-:Y:S01]  /*0370*/  SHF.R.U32.HI R19, RZ, 0x5, R38 ;  /* 0x00000005ff137819 */ /* 0x000fe20000011626 */
[----:B------:R-:W-:-:S03]  /*0380*/  UMOV UR11, 0x400 ;  /* 0x00000400000b7882 */ /* 0x000fc60000000000 */
[----:B------:R-:W-:Y:S01]  /*0390*/  SGXT.U32 R19, R19, 0x2 ;  /* 0x000000021313781a */ /* 0x000fe20000000000 */
[----:B------:R-:W4:Y:S01]  /*03a0*/  LDCU.128 UR16, c[0x0][0x380] ;  /* 0x00007000ff1077ac */ /* 0x000f220008000c00 */
[----:B------:R-:W5:Y:S01]  /*03b0*/  S2UR UR4, SR_CTAID.X ;  /* 0x00000000000479c3 */ /* 0x000f620000002500 */
[----:B------:R-:W-:-:S07]  /*03c0*/  UMOV UR7, 0x1 ;  /* 0x0000000100077882 */ /* 0x000fce0000000000 */
[----:B------:R-:W1:Y:S02]  /*03d0*/  LDC.64 R56, c[0x0][0x3a8] ;  /* 0x0000ea00ff387b82 */ /* 0x000e640000000a00 */
[----:B-12---:R-:W-:Y:S01]  /*03e0*/  VIADD R0, R71, 0x3f ;  /* 0x0000003f47007836 */ /* 0x006fe20000000000 */
[----:B------:R-:W-:-:S04]  /*03f0*/  IABS R14, R71 ;  /* 0x00000047000e7213 */ /* 0x000fc80000000000 */
[----:B------:R-:W-:Y:S02]  /*0400*/  SHF.R.S32.HI R3, RZ, 0x1f, R0 ;  /* 0x0000001fff037819 */ /* 0x000fe40000011400 */
[----:B-----5:R-:W-:Y:S02]  /*0410*/  I2FP.F32.U32 R5, UR4 ;  /* 0x0000000400057c45 */ /* 0x020fe40008201000 */
[----:B------:R-:W-:-:S03]  /*0420*/  LEA.HI R3, R3, R0, RZ, 0x6 ;  /* 0x0000000003037211 */ /* 0x000fc600078f30ff */
[----:B---3--:R-:W-:Y:S01]  /*0430*/  FMUL R5, R5, UR5 ;  /* 0x0000000505057c20 */ /* 0x008fe20008400000 */
[----:B------:R-:W-:Y:S01]  /*0440*/  SHF.R.S32.HI R3, RZ, 0x6, R3 ;  /* 0x00000006ff037819 */ /* 0x000fe20000011403 */
[----:B------:R-:W1:Y:S04]  /*0450*/  S2UR UR5, SR_CgaCtaId ;  /* 0x00000000000579c3 */ /* 0x000e680000008800 */
[----:B------:R-:W-:Y:S01]  /*0460*/  IMAD.SHL.U32 R4, R3, 0x8, RZ ;  /* 0x0000000803047824 */ /* 0x000fe200078e00ff */
[----:B------:R-:W-:Y:S04]  /*0470*/  F2I.U32.TRUNC.NTZ R5, R5 ;  /* 0x0000000500057305 */ /* 0x000fe8000020f000 */
[----:B------:R-:W-:-:S04]  /*0480*/  IABS R7, R4 ;  /* 0x0000000400077213 */ /* 0x000fc80000000000 */
[----:B------:R-:W2:Y:S01]  /*0490*/  I2F.RP R0, R7 ;  /* 0x0000000700007306 */ /* 0x000ea20000209400 */
[----:B-1----:R-:W-:Y:S02]  /*04a0*/  USHF.L.U32 UR4, UR5, 0x7, URZ ;  /* 0x0000000705047899 */ /* 0x002fe400080006ff */
[----:B------:R-:W-:-:S05]  /*04b0*/  ULEA UR11, UR5, UR11, 0x18 ;  /* 0x0000000b050b7291 */ /* 0x000fca000f8ec0ff */
[----:B--2---:R-:W1:Y:S01]  /*04c0*/  MUFU.RCP R0, R0 ;  /* 0x0000000000007308 */ /* 0x004e620000001000 */
[----:B------:R-:W-:Y:S01]  /*04d0*/  ULOP3.LUT UR4, UR4, 0x180, URZ, 0xc0, !UPT ;  /* 0x0000018004047892 */ /* 0x000fe2000f8ec0ff */
[----:B-1----:R-:W-:Y:S01]  /*04e0*/  VIADD R2, R0, 0xffffffe ;  /* 0x0ffffffe00027836 */ /* 0x002fe20000000000 */
[----:B------:R-:W-:-:S05]  /*04f0*/  IABS R0, R5 ;  /* 0x0000000500007213 */ /* 0x000fca0000000000 */
[----:B------:R1:W2:Y:S02]  /*0500*/  F2I.FTZ.U32.TRUNC.NTZ R3, R2 ;  /* 0x0000000200037305 */ /* 0x0002a4000021f000 */
[----:B-1----:R-:W-:Y:S02]  /*0510*/  IMAD.MOV.U32 R2, RZ, RZ, RZ ;  /* 0x000000ffff027224 */ /* 0x002fe400078e00ff */
[----:B--2---:R-:W-:-:S04]  /*0520*/  IMAD.MOV R6, RZ, RZ, -R3 ;  /* 0x000000ffff067224 */ /* 0x004fc800078e0a03 */
[----:B------:R-:W-:Y:S01]  /*0530*/  IMAD R9, R6, R7, RZ ;  /* 0x0000000706097224 */ /* 0x000fe200078e02ff */
[----:B------:R-:W-:-:S03]  /*0540*/  IABS R6, R4 ;  /* 0x0000000400067213 */ /* 0x000fc60000000000 */
[----:B------:R-:W-:-:S04]  /*0550*/  IMAD.HI.U32 R3, R3, R9, R2 ;  /* 0x0000000903037227 */ /* 0x000fc800078e0002 */
[----:B------:R-:W-:Y:S02]  /*0560*/  IMAD.MOV R2, RZ, RZ, -R6 ;  /* 0x000000ffff027224 */ /* 0x000fe400078e0a06 */
[----:B------:R-:W-:-:S04]  /*0570*/  IMAD.HI.U32 R3, R3, R0, RZ ;  /* 0x0000000003037227 */ /* 0x000fc800078e00ff */
[----:B------:R-:W-:Y:S01]  /*0580*/  IMAD R0, R3, R2, R0 ;  /* 0x0000000203007224 */ /* 0x000fe200078e0200 */
[----:B------:R-:W-:Y:S04]  /*0590*/  BAR.SYNC.DEFER_BLOCKING 0x0 ;  /* 0x0000000000007b1d */ /* 0x000fe80000010000 */
[----:B------:R-:W-:-:S13]  /*05a0*/  ISETP.GT.U32.AND P2, PT, R7, R0, PT ;  /* 0x000000000700720c */ /* 0x000fda0003f44070 */
[----:B------:R-:W-:Y:S02]  /*05b0*/  @!P2 IMAD.IADD R0, R0, 0x1, -R7 ;  /* 0x000000010000a824 */ /* 0x000fe400078e0a07 */
[----:B------:R-:W-:Y:S01]  /*05c0*/  @!P2 VIADD R3, R3, 0x1 ;  /* 0x000000010303a836 */ /* 0x000fe20000000000 */
[----:B------:R-:W-:Y:S02]  /*05d0*/  ISETP.NE.AND P2, PT, R4, RZ, PT ;  /* 0x000000ff0400720c */ /* 0x000fe40003f45270 */
[----:B------:R-:W-:Y:S02]  /*05e0*/  ISETP.GE.U32.AND P0, PT, R0, R7, PT ;  /* 0x000000070000720c */ /* 0x000fe40003f06070 */
[----:B------:R-:W-:-:S04]  /*05f0*/  LOP3.LUT R0, R5, R4, RZ, 0x3c, !PT ;  /* 0x0000000405007212 */ /* 0x000fc800078e3cff */
[----:B------:R-:W-:Y:S01]  /*0600*/  ISETP.GE.AND P3, PT, R0, RZ, PT ;  /* 0x000000ff0000720c */ /* 0x000fe20003f66270 */
[----:B------:R-:W-:-:S06]  /*0610*/  VIADD R0, R70, 0x1ff ;  /* 0x000001ff46007836 */ /* 0x000fcc0000000000 */
[----:B------:R-:W-:-:S04]  /*0620*/  @P0 VIADD R3, R3, 0x1 ;  /* 0x0000000103030836 */ /* 0x000fc80000000000 */
[----:B------:R-:W-:Y:S01]  /*0630*/  IMAD.MOV.U32 R2, RZ, RZ, R3 ;  /* 0x000000ffff027224 */ /* 0x000fe200078e0003 */
[----:B------:R-:W-:-:S03]  /*0640*/  SHF.R.S32.HI R3, RZ, 0x1f, R0 ;  /* 0x0000001fff037819 */ /* 0x000fc60000011400 */
[----:B------:R-:W-:Y:S01]  /*0650*/  @!P3 IMAD.MOV R2, RZ, RZ, -R2 ;  /* 0x000000ffff02b224 */ /* 0x000fe200078e0a02 */
[----:B------:R-:W-:Y:S02]  /*0660*/  @!P2 LOP3.LUT R2, RZ, R4, RZ, 0x33, !PT ;  /* 0x00000004ff02a212 */ /* 0x000fe400078e33ff */
[----:B------:R-:W-:-:S03]  /*0670*/  LEA.HI R3, R3, R0, RZ, 0x9 ;  /* 0x0000000003037211 */ /* 0x000fc600078f48ff */
[----:B------:R-:W-:Y:S02]  /*0680*/  IMAD.SHL.U32 R8, R2, 0x8, RZ ;  /* 0x0000000802087824 */ /* 0x000fe400078e00ff */
[----:B------:R-:W-:-:S03]  /*0690*/  IMAD.MOV R2, RZ, RZ, -R2 ;  /* 0x000000ffff027224 */ /* 0x000fc600078e0a02 */
[----:B------:R-:W-:Y:S01]  /*06a0*/  LEA.HI.SX32 R3, R3, -R8, 0x17 ;  /* 0x8000000803037211 */ /* 0x000fe200078fbaff */
[----:B------:R-:W-:-:S03]  /*06b0*/  IMAD R6, R4, R2, R5 ;  /* 0x0000000204067224 */ /* 0x000fc600078e0205 */
[----:B------:R-:W-:-:S04]  /*06c0*/  VIMNMX R11, PT, PT, R3, 0x8, PT ;  /* 0x00000008030b7848 */ /* 0x000fc80003fe0100 */
[-C--:B------:R-:W-:Y:S02]  /*06d0*/  IABS R7, R11.reuse ;  /* 0x0000000b00077213 */ /* 0x080fe40000000000 */
[----:B------:R-:W-:Y:S02]  /*06e0*/  IABS R4, R11 ;  /* 0x0000000b00047213 */ /* 0x000fe40000000000 */
[----:B------:R-:W1:Y:S08]  /*06f0*/  I2F.RP R0, R7 ;  /* 0x0000000700007306 */ /* 0x000e700000209400 */
[----:B-1----:R-:W1:Y:S02]  /*0700*/  MUFU.RCP R0, R0 ;  /* 0x0000000000007308 */ /* 0x002e640000001000 */
[----:B-1----:R-:W-:-:S02]  /*0710*/  VIADD R3, R0, 0xffffffe ;  /* 0x0ffffffe00037836 */ /* 0x002fc40000000000 */
[----:B------:R-:W-:-:S04]  /*0720*/  IMAD.MOV R0, RZ, RZ, -R4 ;  /* 0x000000ffff007224 */ /* 0x000fc800078e0a04 */
[----:B------:R-:W1:Y:S02]  /*0730*/  F2I.FTZ.U32.TRUNC.NTZ R3, R3 ;  /* 0x0000000300037305 */ /* 0x000e64000021f000 */
[----:B-1----:R-:W-:-:S04]  /*0740*/  IMAD.MOV R9, RZ, RZ, -R3 ;  /* 0x000000ffff097224 */ /* 0x002fc800078e0a03 */
[----:B------:R-:W-:Y:S01]  /*0750*/  IMAD.MOV.U32 R2, RZ, RZ, R9 ;  /* 0x000000ffff027224 */ /* 0x000fe200078e0009 */
[----:B------:R-:W-:-:S03]  /*0760*/  IABS R9, R6 ;  /* 0x0000000600097213 */ /* 0x000fc60000000000 */
[----:B------:R-:W-:Y:S02]  /*0770*/  IMAD R5, R2, R7, RZ ;  /* 0x0000000702057224 */ /* 0x000fe400078e02ff */
[----:B------:R-:W-:-:S04]  /*0780*/  IMAD.MOV.U32 R2, RZ, RZ, RZ ;  /* 0x000000ffff027224 */ /* 0x000fc800078e00ff */
[----:B------:R-:W-:-:S06]  /*0790*/  IMAD.HI.U32 R2, R3, R5, R2 ;  /* 0x0000000503027227 */ /* 0x000fcc00078e0002 */
[----:B------:R-:W-:-:S04]  /*07a0*/  IMAD.HI.U32 R2, R2, R9, RZ ;  /* 0x0000000902027227 */ /* 0x000fc800078e00ff */
[----:B------:R-:W-:Y:S01]  /*07b0*/  IMAD R0, R2, R0, R9 ;  /* 0x0000000002007224 */ /* 0x000fe200078e0209 */
[----:B------:R-:W-:-:S04]  /*07c0*/  IABS R9, R70 ;  /* 0x0000004600097213 */ /* 0x000fc80000000000 */
[----:B------:R-:W-:Y:S01]  /*07d0*/  ISETP.GT.U32.AND P2, PT, R7, R0, PT ;  /* 0x000000000700720c */ /* 0x000fe20003f44070 */
[----:B------:R-:W1:-:S12]  /*07e0*/  I2F.RP R3, R9 ;  /* 0x0000000900037306 */ /* 0x000e580000209400 */
[----:B------:R-:W-:Y:S02]  /*07f0*/  @!P2 IMAD.IADD R0, R0, 0x1, -R7 ;  /* 0x000000010000a824 */ /* 0x000fe400078e0a07 */
[----:B------:R-:W-:Y:S01]  /*0800*/  @!P2 VIADD R2, R2, 0x1 ;  /* 0x000000010202a836 */ /* 0x000fe20000000000 */
[----:B-1----:R-:W1:Y:S01]  /*0810*/  MUFU.RCP R3, R3 ;  /* 0x0000000300037308 */ /* 0x002e620000001000 */
[----:B------:R-:W-:Y:S02]  /*0820*/  ISETP.NE.AND P2, PT, R11, RZ, PT ;  /* 0x000000ff0b00720c */ /* 0x000fe40003f45270 */
[----:B------:R-:W-:Y:S02]  /*0830*/  ISETP.GE.U32.AND P0, PT, R0, R7, PT ;  /* 0x000000070000720c */ /* 0x000fe40003f06070 */
[----:B------:R-:W-:-:S04]  /*0840*/  LOP3.LUT R0, R6, R11, RZ, 0x3c, !PT ;  /* 0x0000000b06007212 */ /* 0x000fc800078e3cff */
[----:B------:R-:W-:-:S07]  /*0850*/  ISETP.GE.AND P3, PT, R0, RZ, PT ;  /* 0x000000ff0000720c */ /* 0x000fce0003f66270 */
[----:B------:R-:W-:Y:S02]  /*0860*/  @P0 VIADD R2, R2, 0x1 ;  /* 0x0000000102020836 */ /* 0x000fe40000000000 */
[----:B-1----:R-:W-:Y:S01]  /*0870*/  VIADD R4, R3, 0xffffffe ;  /* 0x0ffffffe03047836 */ /* 0x002fe20000000000 */
[----:B------:R-:W-:Y:S01]  /*0880*/  LOP3.LUT R3, R38, 0x7f, RZ, 0xc0, !PT ;  /* 0x0000007f26037812 */ /* 0x000fe200078ec0ff */
[----:B------:R-:W-:Y:S02]  /*0890*/  IMAD.MOV.U32 R10, RZ, RZ, R2 ;  /* 0x000000ffff0a7224 */ /* 0x000fe400078e0002 */
[----:B------:R-:W1:Y:S02]  /*08a0*/  F2I.FTZ.U32.TRUNC.NTZ R5, R4 ;  /* 0x0000000400057305 */ /* 0x000e64000021f000 */
[----:B------:R-:W-:Y:S01]  /*08b0*/  @!P3 IMAD.MOV R10, RZ, RZ, -R10 ;  /* 0x000000ffff0ab224 */ /* 0x000fe200078e0a0a */
[----:B------:R-:W-:-:S05]  /*08c0*/  @!P2 LOP3.LUT R10, RZ, R11, RZ, 0x33, !PT ;  /* 0x0000000bff0aa212 */ /* 0x000fca00078e33ff */
[----:B------:R-:W-:-:S04]  /*08d0*/  IMAD.MOV R0, RZ, RZ, -R10 ;  /* 0x000000ffff007224 */ /* 0x000fc800078e0a0a */
[----:B------:R-:W-:Y:S02]  /*08e0*/  IMAD R0, R11, R0, R6 ;  /* 0x000000000b007224 */ /* 0x000fe400078e0206 */
[----:B------:R-:W2:Y:S01]  /*08f0*/  I2F.RP R6, R14 ;  /* 0x0000000e00067306 */ /* 0x000ea20000209400 */
[----:B-1----:R-:W-:Y:S02]  /*0900*/  IMAD.MOV R4, RZ, RZ, -R5 ;  /* 0x000000ffff047224 */ /* 0x002fe400078e0a05 */
[----:B------:R-:W-:Y:S02]  /*0910*/  IMAD.IADD R0, R8, 0x1, R0 ;  /* 0x0000000108007824 */ /* 0x000fe400078e0200 */
[----:B------:R-:W-:Y:S01]  /*0920*/  IMAD R7, R4, R9, RZ ;  /* 0x0000000904077224 */ /* 0x000fe200078e02ff */
[----:B------:R-:W1:Y:S01]  /*0930*/  LDS R8, [UR11] ;  /* 0x0000000bff087984 */ /* 0x000e620008000800 */
[----:B------:R-:W-:Y:S01]  /*0940*/  IMAD.MOV.U32 R4, RZ, RZ, RZ ;  /* 0x000000ffff047224 */ /* 0x000fe200078e00ff */
[----:B------:R-:W-:-:S03]  /*0950*/  LEA R0, R0, UR4, 0x9 ;  /* 0x0000000400007c11 */ /* 0x000fc6000f8e48ff */
[----:B------:R-:W-:-:S04]  /*0960*/  IMAD.HI.U32 R4, R5, R7, R4 ;  /* 0x0000000705047227 */ /* 0x000fc800078e0004 */
[----:B------:R-:W-:Y:S01]  /*0970*/  IMAD.IADD R2, R3, 0x1, R0 ;  /* 0x0000000103027824 */ /* 0x000fe200078e0200 */
[----:B--2---:R-:W2:Y:S04]  /*0980*/  MUFU.RCP R6, R6 ;  /* 0x0000000600067308 */ /* 0x004ea80000001000 */
[----:B------:R-:W-:Y:S01]  /*0990*/  IABS R0, R2 ;  /* 0x0000000200007213 */ /* 0x000fe20000000000 */
[----:B------:R-:W-:Y:S01]  /*09a0*/  BAR.SYNC.DEFER_BLOCKING 0x0 ;  /* 0x0000000000007b1d */ /* 0x000fe20000010000 */
[----:B------:R-:W-:-:S03]  /*09b0*/  ISETP.GE.AND P3, PT, R2, RZ, PT ;  /* 0x000000ff0200720c */ /* 0x000fc60003f66270 */
[----:B------:R-:W-:-:S04]  /*09c0*/  IMAD.HI.U32 R4, R4, R0, RZ ;  /* 0x0000000004047227 */ /* 0x000fc800078e00ff */
[----:B------:R-:W-:Y:S02]  /*09d0*/  IMAD.MOV R4, RZ, RZ, -R4 ;  /* 0x000000ffff047224 */ /* 0x000fe400078e0a04 */
[----:B--2---:R-:W-:Y:S02]  /*09e0*/  VIADD R34, R6, 0xffffffe ;  /* 0x0ffffffe06227836 */ /* 0x004fe40000000000 */
[C---:B------:R-:W-:Y:S02]  /*09f0*/  IMAD R6, R9.reuse, R4, R0 ;  /* 0x0000000409067224 */ /* 0x040fe400078e0200 */
[----:B------:R2:W3:Y:S01]  /*0a00*/  F2I.FTZ.U32.TRUNC.NTZ R35, R34 ;  /* 0x0000002200237305 */ /* 0x0004e2000021f000 */
[----:B------:R-:W5:Y:S01]  /*0a10*/  LDC.64 R4, c[0x0][0x3a0] ;  /* 0x0000e800ff047b82 */ /* 0x000f620000000a00 */
[----:B------:R-:W-:Y:S01]  /*0a20*/  IMAD.SHL.U32 R0, R10, 0x40, RZ ;  /* 0x000000400a007824 */ /* 0x000fe200078e00ff */
[----:B------:R-:W-:-:S04]  /*0a30*/  ISETP.GT.U32.AND P0, PT, R9, R6, PT ;  /* 0x000000060900720c */ /* 0x000fc80003f04070 */
[----:B------:R-:W-:Y:S01]  /*0a40*/  LOP3.LUT R19, R0, R19, RZ, 0xfc, !PT ;  /* 0x0000001300137212 */ /* 0x000fe200078efcff */
[----:B--2---:R-:W-:Y:S01]  /*0a50*/  IMAD.MOV.U32 R34, RZ, RZ, RZ ;  /* 0x000000ffff227224 */ /* 0x004fe200078e00ff */
[----:B-1----:R-:W-:Y:S02]  /*0a60*/  R2UR UR10, R8 ;  /* 0x00000000080a72ca */ /* 0x002fe400000e0000 */
[----:B------:R-:W-:Y:S02]  /*0a70*/  IABS R17, R19 ;  /* 0x0000001300117213 */ /* 0x000fe40000000000 */
[----:B------:R-:W-:Y:S01]  /*0a80*/  LOP3.LUT R42, R19, 0x4, RZ, 0xfc, !PT ;  /* 0x00000004132a7812 */ /* 0x000fe200078efcff */
[----:B---3--:R-:W-:Y:S02]  /*0a90*/  IMAD.MOV R7, RZ, RZ, -R35 ;  /* 0x000000ffff077224 */ /* 0x008fe400078e0a23 */
[----:B------:R-:W-:Y:S01]  /*0aa0*/  @!P0 IMAD.IADD R6, R6, 0x1, -R9 ;  /* 0x0000000106068824 */ /* 0x000fe200078e0a09 */
[----:B------:R-:W-:Y:S01]  /*0ab0*/  ISETP.NE.AND P0, PT, R70, RZ, PT ;  /* 0x000000ff4600720c */ /* 0x000fe20003f05270 */
[----:B------:R-:W-:Y:S01]  /*0ac0*/  IMAD R7, R7, R14, RZ ;  /* 0x0000000e07077224 */ /* 0x000fe200078e02ff */
[----:B------:R-:W-:-:S02]  /*0ad0*/  IABS R51, R42 ;  /* 0x0000002a00337213 */ /* 0x000fc40000000000 */
[----:B------:R-:W-:Y:S01]  /*0ae0*/  ISETP.GT.U32.AND P2, PT, R9, R6, PT ;  /* 0x000000060900720c */ /* 0x000fe20003f44070 */
[----:B------:R-:W-:-:S04]  /*0af0*/  IMAD.HI.U32 R34, R35, R7, R34 ;  /* 0x0000000723227227 */ /* 0x000fc800078e0022 */
[----:B-----5:R-:W-:Y:S02]  /*0b00*/  VIADD R10, R4, 0xffffffea ;  /* 0xffffffea040a7836 */ /* 0x020fe40000000000 */
[----:B------:R-:W-:-:S04]  /*0b10*/  IMAD.HI.U32 R7, R34, R17, RZ ;  /* 0x0000001122077227 */ /* 0x000fc800078e00ff */
[----:B------:R-:W-:Y:S02]  /*0b20*/  IMAD.MOV R7, RZ, RZ, -R7 ;  /* 0x000000ffff077224 */ /* 0x000fe400078e0a07 */
[----:B------:R-:W-:Y:S01]  /*0b30*/  @!P2 IMAD.IADD R6, R6, 0x1, -R9 ;  /* 0x000000010606a824 */ /* 0x000fe200078e0a09 */
[----:B------:R-:W-:Y:S01]  /*0b40*/  ISETP.NE.U32.AND P2, PT, R3, RZ, PT ;  /* 0x000000ff0300720c */ /* 0x000fe20003f45070 */
[C---:B------:R-:W-:Y:S01]  /*0b50*/  VIADD R3, R4.reuse, 0xfffffffe ;  /* 0xfffffffe04037836 */ /* 0x040fe20000000000 */
[----:B------:R-:W-:Y:S01]  /*0b60*/  SHF.R.U32.HI R9, RZ, 0x5, R38 ;  /* 0x00000005ff097819 */ /* 0x000fe20000011626 */
[----:B------:R-:W-:Y:S02]  /*0b70*/  IMAD.MOV.U32 R22, RZ, RZ, R6 ;  /* 0x000000ffff167224 */ /* 0x000fe400078e0006 */
[----:B------:R-:W-:Y:S01]  /*0b80*/  VIADD R6, R4, 0xfffffff0 ;  /* 0xfffffff004067836 */ /* 0x000fe20000000000 */
[----:B------:R-:W-:Y:S01]  /*0b90*/  ISETP.GE.U32.AND P5, PT, R3, 0x7fffffdf, PT ;  /* 0x7fffffdf0300780c */ /* 0x000fe20003fa6070 */
[----:B------:R-:W-:Y:S01]  /*0ba0*/  @!P3 IMAD.MOV R22, RZ, RZ, -R22 ;  /* 0x000000ffff16b224 */ /* 0x000fe200078e0a16 */
[----:B------:R-:W-:Y:S01]  /*0bb0*/  @!P0 LOP3.LUT R22, RZ, R70, RZ, 0x33, !PT ;  /* 0x00000046ff168212 */ /* 0x000fe200078e33ff */
[----:B------:R-:W-:Y:S01]  /*0bc0*/  IMAD R17, R14, R7, R17 ;  /* 0x000000070e117224 */ /* 0x000fe200078e0211 */
[----:B------:R-:W-:Y:S01]  /*0bd0*/  ISETP.GE.U32.AND P0, PT, R6, 0x7fffffd1, PT ;  /* 0x7fffffd10600780c */ /* 0x000fe20003f06070 */
[C---:B------:R-:W-:Y:S01]  /*0be0*/  VIADD R6, R4.reuse, 0xfffffffd ;  /* 0xfffffffd04067836 */ /* 0x040fe20000000000 */
[----:B------:R-:W-:Y:S01]  /*0bf0*/  R2UR UR9, R9 ;  /* 0x00000000090972ca */ /* 0x000fe200000e0000 */
[----:B------:R-:W-:-:S02]  /*0c00*/  VIADD R7, R4, 0xffffffec ;  /* 0xffffffec04077836 */ /* 0x000fc40000000000 */
[----:B------:R-:W-:Y:S01]  /*0c10*/  VIADD R3, R4, 0xffffffed ;  /* 0xffffffed04037836 */ /* 0x000fe20000000000 */
[----:B------:R-:W-:Y:S01]  /*0c20*/  ISETP.GE.U32.AND P4, PT, R6, 0x7fffffde, PT ;  /* 0x7fffffde0600780c */ /* 0x000fe20003f86070 */
[C---:B------:R-:W-:Y:S01]  /*0c30*/  VIADD R6, R4.reuse, 0xffffffee ;  /* 0xffffffee04067836 */ /* 0x040fe20000000000 */
[----:B------:R-:W-:Y:S01]  /*0c40*/  ISETP.GE.U32.AND P3, PT, R7, 0x7fffffcd, PT ;  /* 0x7fffffcd0700780c */ /* 0x000fe20003f66070 */
[C---:B------:R-:W-:Y:S01]  /*0c50*/  VIADD R7, R4.reuse, 0xffffffe8 ;  /* 0xffffffe804077836 */ /* 0x040fe20000000000 */
[----:B------:R-:W-:Y:S01]  /*0c60*/  ISETP.GE.U32.AND P6, PT, R3, 0x7fffffce, PT ;  /* 0x7fffffce0300780c */ /* 0x000fe20003fc6070 */
[C---:B------:R-:W-:Y:S01]  /*0c70*/  VIADD R3, R4.reuse, 0xffffffef ;  /* 0xffffffef04037836 */ /* 0x040fe20000000000 */
[----:B------:R-:W-:Y:S01]  /*0c80*/  SEL R8, RZ, 0x1, P3 ;  /* 0x00000001ff087807 */ /* 0x000fe20001800000 */
[----:B------:R-:W-:Y:S01]  /*0c90*/  VIADD R11, R4, 0xffffffe4 ;  /* 0xffffffe4040b7836 */ /* 0x000fe20000000000 */
[----:B------:R-:W-:Y:S01]  /*0ca0*/  ISETP.GE.U32.AND P3, PT, R6, 0x7fffffcf, PT ;  /* 0x7fffffcf0600780c */ /* 0x000fe20003f66070 */
[C---:B------:R-:W-:Y:S01]  /*0cb0*/  VIADD R16, R4.reuse, 0xffffffe6 ;  /* 0xffffffe604107836 */ /* 0x040fe20000000000 */
[----:B------:R-:W-:Y:S01]  /*0cc0*/  SEL R9, RZ, 0x1fffe, P6 ;  /* 0x0001fffeff097807 */ /* 0x000fe20003000000 */
[C---:B------:R-:W-:Y:S01]  /*0cd0*/  VIADD R15, R4.reuse, 0xffffffe7 ;  /* 0xffffffe7040f7836 */ /* 0x040fe20000000000 */
[----:B------:R-:W-:Y:S01]  /*0ce0*/  ISETP.GE.U32.AND P6, PT, R3, 0x7fffffd0, PT ;  /* 0x7fffffd00300780c */ /* 0x000fe20003fc6070 */
[C---:B------:R-:W-:Y:S01]  /*0cf0*/  VIADD R3, R4.reuse, 0xffffffe9 ;  /* 0xffffffe904037836 */ /* 0x040fe20000000000 */
[----:B------:R-:W-:Y:S01]  /*0d00*/  SEL R6, RZ, 0x4, P3 ;  /* 0x00000004ff067807 */ /* 0x000fe20001800000 */
[----:B------:R-:W-:Y:S01]  /*0d10*/  VIADD R20, R4, 0xffffffe2 ;  /* 0xffffffe204147836 */ /* 0x000fe20000000000 */
[----:B------:R-:W-:Y:S01]  /*0d20*/  ISETP.GE.U32.AND P3, PT, R7, 0x7fffffc9, PT ;  /* 0x7fffffc90700780c */ /* 0x000fe20003f66070 */
[----:B------:R-:W-:Y:S01]  /*0d30*/  IMAD.IADD R8, R8, 0x1, R9 ;  /* 0x0000000108087824 */ /* 0x000fe200078e0209 */
[----:B------:R-:W-:Y:S01]  /*0d40*/  SEL R7, RZ, 0x7fff8, P6 ;  /* 0x0007fff8ff077807 */ /* 0x000fe20003000000 */
[C---:B------:R-:W-:Y:S01]  /*0d50*/  VIADD R23, R4.reuse, 0xffffffe3 ;  /* 0xffffffe304177836 */ /* 0x040fe20000000000 */
[----:B------:R-:W-:Y:S01]  /*0d60*/  ISETP.GE.U32.AND P6, PT, R3, 0x7fffffca, PT ;  /* 0x7fffffca0300780c */ /* 0x000fe20003fc6070 */
[----:B------:R-:W-:Y:S01]  /*0d70*/  VIADD R3, R4, 0xffffffeb ;  /* 0xffffffeb04037836 */ /* 0x000fe20000000000 */
[----:B------:R-:W-:Y:S01]  /*0d80*/  SEL R12, RZ, 0x1, P3 ;  /* 0x00000001ff0c7807 */ /* 0x000fe20001800000 */
[----:B------:R-:W-:Y:S01]  /*0d90*/  VIADD R37, R0, UR9 ;  /* 0x0000000900257c36 */ /* 0x000fe20008000000 */
[----:B------:R-:W-:Y:S01]  /*0da0*/  ISETP.GE.U32.AND P3, PT, R10, 0x7fffffcb, PT ;  /* 0x7fffffcb0a00780c */ /* 0x000fe20003f66070 */
[----:B------:R-:W-:Y:S01]  /*0db0*/  USHF.L.U32 UR4, UR9, 0x15, URZ ;  /* 0x0000001509047899 */ /* 0x000fe200080006ff */
[----:B------:R-:W-:Y:S01]  /*0dc0*/  SEL R13, RZ, 0x1fffe, P6 ;  /* 0x0001fffeff0d7807 */ /* 0x000fe20003000000 */
[----:B------:R-:W-:Y:S01]  /*0dd0*/  VIADD R50, R37, 0x1c ;  /* 0x0000001c25327836 */ /* 0x000fe20000000000 */
[----:B------:R-:W-:Y:S01]  /*0de0*/  ISETP.GE.U32.AND P6, PT, R3, 0x7fffffcc, PT ;  /* 0x7fffffcc0300780c */ /* 0x000fe20003fc6070 */
[----:B------:R-:W-:Y:S01]  /*0df0*/  VIADD R3, R4, 0xffffffe5 ;  /* 0xffffffe504037836 */ /* 0x000fe20000000000 */
[----:B------:R-:W-:Y:S01]  /*0e00*/  SEL R10, RZ, 0x4, P3 ;  /* 0x00000004ff0a7807 */ /* 0x000fe20001800000 */
[----:B------:R-:W-:Y:S01]  /*0e10*/  IMAD.IADD R12, R12, 0x1, R13 ;  /* 0x000000010c0c7824 */ /* 0x000fe200078e020d */
[----:B------:R-:W-:Y:S01]  /*0e20*/  ISETP.GE.U32.AND P3, PT, R11, 0x7fffffc5, PT ;  /* 0x7fffffc50b00780c */ /* 0x000fe20003f66070 */
[----:B------:R-:W-:Y:S01]  /*0e30*/  ULOP3.LUT UR4, UR4, 0x600000, URZ, 0xc0, !UPT ;  /* 0x0060000004047892 */ /* 0x000fe2000f8ec0ff */
[----:B------:R-:W-:Y:S01]  /*0e40*/  SEL R11, RZ, 0x7fff8, P6 ;  /* 0x0007fff8ff0b7807 */ /* 0x000fe20003000000 */
[----:B------:R-:W-:Y:S01]  /*0e50*/  IMAD R35, R22, R5, RZ ;  /* 0x0000000516237224 */ /* 0x000fe200078e02ff */
[----:B------:R-:W-:Y:S01]  /*0e60*/  ISETP.GE.U32.AND P6, PT, R3, 0x7fffffc6, PT ;  /* 0x7fffffc60300780c */ /* 0x000fe20003fc6070 */
[----:B------:R-:W-:Y:S01]  /*0e70*/  VIADD R3, R4, 0xffffffe1 ;  /* 0xffffffe104037836 */ /* 0x000fe20000000000 */
[----:B------:R-:W-:-:S02]  /*0e80*/  SEL R18, RZ, 0x1, P3 ;  /* 0x00000001ff127807 */ /* 0x000fc40001800000 */
[----:B------:R-:W-:Y:S02]  /*0e90*/  ISETP.GE.U32.AND P3, PT, R16, 0x7fffffc7, PT ;  /* 0x7fffffc71000780c */ /* 0x000fe40003f66070 */
[----:B------:R-:W-:Y:S02]  /*0ea0*/  SEL R21, RZ, 0x1fffe, P6 ;  /* 0x0001fffeff157807 */ /* 0x000fe40003000000 */
[----:B------:R-:W-:Y:S02]  /*0eb0*/  ISETP.GE.U32.AND P6, PT, R15, 0x7fffffc8, PT ;  /* 0x7fffffc80f00780c */ /* 0x000fe40003fc6070 */
[----:B------:R-:W-:Y:S01]  /*0ec0*/  SEL R15, RZ, 0x4, P3 ;  /* 0x00000004ff0f7807 */ /* 0x000fe20001800000 */
[----:B------:R-:W-:Y:S01]  /*0ed0*/  IMAD.IADD R18, R18, 0x1, R21 ;  /* 0x0000000112127824 */ /* 0x000fe200078e0215 */
[----:B------:R-:W-:Y:S01]  /*0ee0*/  ISETP.GE.U32.AND P3, PT, R3, 0x7fffffc2, PT ;  /* 0x7fffffc20300780c */ /* 0x000fe20003f66070 */
[----:B------:R-:W-:Y:S01]  /*0ef0*/  VIADD R3, R4, 0xffffffe0 ;  /* 0xffffffe004037836 */ /* 0x000fe20000000000 */
[----:B------:R-:W-:-:S02]  /*0f00*/  SEL R16, RZ, 0x7fff8, P6 ;  /* 0x0007fff8ff107807 */ /* 0x000fc40003000000 */
[----:B------:R-:W-:Y:S02]  /*0f10*/  ISETP.GE.U32.AND P6, PT, R20, 0x7fffffc3, PT ;  /* 0x7fffffc31400780c */ /* 0x000fe40003fc6070 */
[----:B------:R-:W-:Y:S02]  /*0f20*/  SEL R20, RZ, 0x1fffe, P3 ;  /* 0x0001fffeff147807 */ /* 0x000fe40001800000 */
[----:B------:R-:W-:Y:S02]  /*0f30*/  ISETP.GE.U32.AND P3, PT, R3, 0x7fffffc1, PT ;  /* 0x7fffffc10300780c */ /* 0x000fe40003f66070 */
[----:B------:R-:W-:Y:S02]  /*0f40*/  SEL R9, RZ, 0x4, P6 ;  /* 0x00000004ff097807 */ /* 0x000fe40003000000 */
[----:B------:R-:W-:Y:S02]  /*0f50*/  SEL R13, RZ, 0x1, P3 ;  /* 0x00000001ff0d7807 */ /* 0x000fe40001800000 */
[----:B------:R-:W-:-:S02]  /*0f60*/  LOP3.LUT R8, R8, 0x3, RZ, 0xc0, !PT ;  /* 0x0000000308087812 */ /* 0x000fc400078ec0ff */
[----:B------:R-:W-:Y:S01]  /*0f70*/  ISETP.GE.U32.AND P6, PT, R23, 0x7fffffc4, PT ;  /* 0x7fffffc41700780c */ /* 0x000fe20003fc6070 */
[----:B------:R-:W-:Y:S01]  /*0f80*/  IMAD.IADD R13, R13, 0x1, R20 ;  /* 0x000000010d0d7824 */ /* 0x000fe200078e0214 */
[----:B------:R-:W-:Y:S02]  /*0f90*/  IADD3 R8, PT, PT, R8, R7, R6 ;  /* 0x0000000708087210 */ /* 0x000fe40007ffe006 */
[----:B------:R-:W-:Y:S02]  /*0fa0*/  LOP3.LUT R12, R12, 0x3, RZ, 0xc0, !PT ;  /* 0x000000030c0c7812 */ /* 0x000fe400078ec0ff */
[----:B------:R-:W-:Y:S02]  /*0fb0*/  SEL R6, RZ, 0x7fff8, P6 ;  /* 0x0007fff8ff067807 */ /* 0x000fe40003000000 */
[----:B------:R-:W-:Y:S02]  /*0fc0*/  LOP3.LUT R13, R13, 0x3, RZ, 0xc0, !PT ;  /* 0x000000030d0d7812 */ /* 0x000fe400078ec0ff */
[----:B------:R-:W-:-:S02]  /*0fd0*/  IADD3 R10, PT, PT, R12, R11, R10 ;  /* 0x0000000b0c0a7210 */ /* 0x000fc40007ffe00a */
[----:B------:R-:W-:Y:S02]  /*0fe0*/  LOP3.LUT R18, R18, 0x3, RZ, 0xc0, !PT ;  /* 0x0000000312127812 */ /* 0x000fe400078ec0ff */
[----:B------:R-:W-:Y:S01]  /*0ff0*/  IADD3 R6, PT, PT, R13, R6, R9 ;  /* 0x000000060d067210 */ /* 0x000fe20007ffe009 */
[----:B------:R-:W-:Y:S01]  /*1000*/  IMAD.SHL.U32 R9, R10, 0x100, RZ ;  /* 0x000001000a097824 */ /* 0x000fe200078e00ff */
[----:B------:R-:W-:Y:S02]  /*1010*/  IADD3 R15, PT, PT, R18, R16, R15 ;  /* 0x00000010120f7210 */ /* 0x000fe40007ffe00f */
[----:B------:R-:W-:Y:S02]  /*1020*/  LOP3.LUT R6, R6, 0xf, RZ, 0xc0, !PT ;  /* 0x0000000f06067812 */ /* 0x000fe400078ec0ff */
[----:B------:R-:W-:Y:S02]  /*1030*/  IABS R65, R50 ;  /* 0x0000003200417213 */ /* 0x000fe40000000000 */
[----:B------:R-:W-:Y:S01]  /*1040*/  LOP3.LUT R9, R9, 0xf00, RZ, 0xe2, !PT ;  /* 0x00000f0009097812 */ /* 0x000fe200078ee2ff */
[----:B------:R-:W-:-:S02]  /*1050*/  IMAD R15, R15, 0x10, R6 ;  /* 0x000000100f0f7824 */ /* 0x000fc400078e0206 */
[----:B------:R-:W-:-:S03]  /*1060*/  IMAD.HI.U32 R7, R34, R65, RZ ;  /* 0x0000004122077227 */ /* 0x000fc600078e00ff */
[----:B------:R-:W-:Y:S01]  /*1070*/  LOP3.LUT R15, R15, 0xff, RZ, 0xc0, !PT ;  /* 0x000000ff0f0f7812 */ /* 0x000fe200078ec0ff */
[----:B------:R-:W-:-:S04]  /*1080*/  IMAD.HI.U32 R6, R34, R51, RZ ;  /* 0x0000003322067227 */ /* 0x000fc800078e00ff */
[----:B------:R-:W-:Y:S02]  /*1090*/  IMAD.MOV R7, RZ, RZ, -R7 ;  /* 0x000000ffff077224 */ /* 0x000fe400078e0a07 */
[----:B------:R-:W-:Y:S02]  /*10a0*/  IMAD.MOV R6, RZ, RZ, -R6 ;  /* 0x000000ffff067224 */ /* 0x000fe400078e0a06 */
[----:B------:R-:W-:Y:S02]  /*10b0*/  IMAD R8, R8, 0x1000, R9 ;  /* 0x0000100008087824 */ /* 0x000fe400078e0209 */
[C---:B------:R-:W-:Y:S02]  /*10c0*/  IMAD R65, R14.reuse, R7, R65 ;  /* 0x000000070e417224 */ /* 0x040fe400078e0241 */
[----:B------:R-:W-:Y:S02]  /*10d0*/  IMAD R51, R14, R6, R51 ;  /* 0x000000060e337224 */ /* 0x000fe400078e0233 */
[----:B------:R-:W-:Y:S01]  /*10e0*/  IMAD.IADD R33, R8, 0x1, R15 ;  /* 0x0000000108217824 */ /* 0x000fe200078e020f */
[----:B----4-:R-:W-:Y:S06]  /*10f0*/  @P1 BRA `(.L_x_5) ;  /* 0x0000000000181947 */ /* 0x010fec0003800000 */
[----:B------:R-:W-:Y:S01]  /*1100*/  ELECT P6, URZ, PT ;  /* 0x0000000000ff782f */ /* 0x000fe200038c0000 */
[----:B------:R-:W-:Y:S01]  /*1110*/  IMAD.MOV.U32 R5, RZ, RZ, 0x1 ;  /* 0x00000001ff057424 */ /* 0x000fe200078e00ff */
[----:B------:R-:W-:Y:S01]  /*1120*/  UMOV UR6, 0x40 ;  /* 0x0000004000067882 */ /* 0x000fe20000000000 */
[----:B------:R-:W-:Y:S01]  /*1130*/  UVIRTCOUNT.DEALLOC.SMPOOL 0x80 ;  /* 0x000000800000784c */ /* 0x000fe20000000000 */
[----:B------:R-:W-:-:S09]  /*1140*/  ULEA UR6, UR5, UR6, 0x18 ;  /* 0x0000000605067291 */ /* 0x000fd2000f8ec0ff */
[----:B------:R1:W-:Y:S03]  /*1150*/  @P6 STS.U8 [UR6], R5 ;  /* 0x00000005ff006988 */ /* 0x0003e60008000006 */
.L_x_5:
[----:B------:R-:W-:Y:S01]  /*1160*/  UIADD3 UR12, UPT, UPT, UR10, UR4, URZ ;  /* 0x000000040a0c7290 */ /* 0x000fe2000fffe0ff */
[----:B------:R-:W-:Y:S01]  /*1170*/  IMAD.SHL.U32 R36, R35, 0x2, RZ ;  /* 0x0000000223247824 */ /* 0x000fe200078e00ff */
[----:B------:R-:W-:Y:S01]  /*1180*/  VOTEU.ALL UP0, P2 ;  /* 0x0000000000ff7886 */ /* 0x000fe20001000000 */
[----:B------:R-:W-:Y:S01]  /*1190*/  UIADD3 UR8, UPT, UPT, UR11, 0x2000, URZ ;  /* 0x000020000b087890 */ /* 0x000fe2000fffe0ff */
[----:B------:R-:W-:Y:S01]  /*11a0*/  IMAD R43, R56, 0x1e, RZ ;  /* 0x0000001e382b7824 */ /* 0x000fe200078e02ff */
[----:B------:R-:W-:Y:S01]  /*11b0*/  VOTEU.ALL UP1, P2 ;  /* 0x0000000000ff7886 */ /* 0x000fe20001020000 */
[----:B------:R-:W-:Y:S01]  /*11c0*/  IADD3 R6, P6, PT, R36, UR16, RZ ;  /* 0x0000001024067c10 */ /* 0x000fe2000ffde0ff */
[----:B-1----:R-:W-:Y:S01]  /*11d0*/  IMAD R5, R56, 0xf, RZ ;  /* 0x0000000f38057824 */ /* 0x002fe200078e02ff */
[----:B------:R-:W-:-:S04]  /*11e0*/  @!UP0 UIADD3 UR4, UPT, UPT, -UR7, 0x100000, URZ ;  /* 0x0010000007048890 */ /* 0x000fc8000fffe1ff */
[----:B------:R-:W-:Y:S02]  /*11f0*/  @!UP0 USHF.L.U32 UR5, UR4, 0xb, URZ ;  /* 0x0000000b04058899 */ /* 0x000fe400080006ff */
[----:B------:R-:W-:Y:S01]  /*1200*/  @!UP0 USHF.L.U32 UR4, UR4, 0x1, URZ ;  /* 0x0000000104048899 */ /* 0x000fe200080006ff */
[----:B------:R-:W-:Y:S01]  /*1210*/  STTM.x64 tmem[UR12], RZ ;  /* 0x000000ff000079ed */ /* 0x000fe2000834000c */
[----:B------:R-:W1:Y:S02]  /*1220*/  FENCE.VIEW.ASYNC.T ;  /* 0x00000000000073c6 */ /* 0x000e640000000200 */
[----:B-1----:R-:W-:Y:S01]  /*1230*/  BAR.SYNC.DEFER_BLOCKING 0x0 ;  /* 0x0000000000007b1d */ /* 0x002fe20000010000 */
[----:B------:R-:W-:Y:S01]  /*1240*/  LEA.HI.X.SX32 R7, R35, UR17, 0x1, P6 ;  /* 0x0000001123077c11 */ /* 0x000fe2000b0f0eff */
[----:B------:R-:W-:Y:S01]  /*1250*/  IMAD.SHL.U32 R20, R56, 0x2, RZ ;  /* 0x0000000238147824 */ /* 0x000fe200078e00ff */
[----:B------:R-:W-:Y:S02]  /*1260*/  IADD3 R12, P6, PT, R43, R6, RZ ;  /* 0x000000062b0c7210 */ /* 0x000fe40007fde0ff */
[----:B------:R-:W-:-:S02]  /*1270*/  PRMT R15, RZ, 0x7610, R15 ;  /* 0x00007610ff0f7816 */ /* 0x000fc4000000000f */
[----:B------:R-:W-:Y:S01]  /*1280*/  LEA.HI.X.SX32 R13, R5, R7, 0x1, P6 ;  /* 0x00000007050d7211 */ /* 0x000fe200030f0eff */
[----:B------:R-:W-:Y:S01]  /*1290*/  VIADD R10, R4, 0xfffffffb ;  /* 0xfffffffb040a7836 */ /* 0x000fe20000000000 */
[----:B------:R-:W-:Y:S01]  /*12a0*/  IADD3 R8, P6, PT, R20, R6, RZ ;  /* 0x0000000614087210 */ /* 0x000fe20007fde0ff */
[----:B------:R-:W1:Y:S02]  /*12b0*/  FENCE.VIEW.ASYNC.S ;  /* 0x00000000000073c6 */ /* 0x000e640000000000 */
[----:B-1----:R1:W2:Y:S02]  /*12c0*/  @!UP1 SYNCS.EXCH.64 URZ, [UR8], UR4 ;  /* 0x0000000408ff95b2 */ /* 0x0022a40008000100 */
[----:B--2---:R-:W-:Y:S01]  /*12d0*/  BAR.SYNC.DEFER_BLOCKING 0x0 ;  /* 0x0000000000007b1d */ /* 0x004fe20000010000 */
[----:B------:R-:W-:Y:S02]  /*12e0*/  LOP3.LUT R33, R33, 0xffff, RZ, 0xc0, !PT ;  /* 0x0000ffff21217812 */ /* 0x000fe400078ec0ff */
[----:B------:R-:W-:-:S02]  /*12f0*/  PRMT R5, RZ, 0x7610, R5 ;  /* 0x00007610ff057816 */ /* 0x000fc40000000005 */
[C---:B------:R-:W-:Y:S02]  /*1300*/  LEA.HI.X.SX32 R9, R56.reuse, R7, 0x1, P6 ;  /* 0x0000000738097211 */ /* 0x040fe400030f0eff */
[----:B------:R-:W-:Y:S02]  /*1310*/  SHF.R.U32.HI R11, RZ, 0xf, R33 ;  /* 0x0000000fff0b7819 */ /* 0x000fe40000011621 */
[----:B------:R-:W-:Y:S02]  /*1320*/  PRMT R41, RZ, 0x7610, R41 ;  /* 0x00007610ff297816 */ /* 0x000fe40000000029 */
[----:B------:R-:W-:Y:S01]  /*1330*/  SHF.R.U32.HI R16, RZ, 0xe, R33 ;  /* 0x0000000eff107819 */ /* 0x000fe20000011621 */
[C---:B------:R-:W-:Y:S01]  /*1340*/  IMAD R25, R56.reuse, 0x22, RZ ;  /* 0x0000002238197824 */ /* 0x040fe200078e02ff */
[----:B------:R-:W-:Y:S01]  /*1350*/  PRMT R39, RZ, 0x7610, R39 ;  /* 0x00007610ff277816 */ /* 0x000fe20000000027 */
[C---:B------:R-:W-:Y:S01]  /*1360*/  IMAD.SHL.U32 R21, R56.reuse, 0x4, RZ ;  /* 0x0000000438157824 */ /* 0x040fe200078e00ff */
[----:B------:R-:W-:Y:S01]  /*1370*/  PRMT R40, RZ, 0x7610, R40 ;  /* 0x00007610ff287816 */ /* 0x000fe20000000028 */
[C---:B------:R-:W-:Y:S01]  /*1380*/  IMAD R22, R56.reuse, 0x9, RZ ;  /* 0x0000000938167824 */ /* 0x040fe200078e02ff */
[----:B------:R-:W-:Y:S01]  /*1390*/  PRMT R45, RZ, 0x7610, R45 ;  /* 0x00007610ff2d7816 */ /* 0x000fe2000000002d */
[----:B------:R-:W-:Y:S01]  /*13a0*/  IMAD R27, R56, 0x24, RZ ;  /* 0x00000024381b7824 */ /* 0x000fe200078e02ff */
[----:B------:R-:W-:-:S02]  /*13b0*/  PRMT R46, RZ, 0x7610, R46 ;  /* 0x00007610ff2e7816 */ /* 0x000fc4000000002e */
[----:B------:R-:W-:Y:S01]  /*13c0*/  PRMT R44, RZ, 0x7610, R44 ;  /* 0x00007610ff2c7816 */ /* 0x000fe2000000002c */
[----:B------:R-:W-:Y:S01]  /*13d0*/  IMAD.SHL.U32 R23, R56, 0x8, RZ ;  /* 0x0000000838177824 */ /* 0x000fe200078e00ff */
[----:B------:R-:W-:Y:S01]  /*13e0*/  PRMT R49, RZ, 0x7610, R49 ;  /* 0x00007610ff317816 */ /* 0x000fe20000000031 */
[----:B------:R2:W5:Y:S01]  /*13f0*/  @!P0 LDG.E.U16 R15, desc[UR22][R12.64] ;  /* 0x000000160c0f8981 */ /* 0x000562000c1e1500 */
[----:B------:R-:W-:Y:S02]  /*1400*/  ISETP.GE.U32.AND P0, PT, R10, 0x7fffffdc, PT ;  /* 0x7fffffdc0a00780c */ /* 0x000fe40003f06070 */
[----:B------:R-:W-:Y:S01]  /*1410*/  PRMT R47, RZ, 0x7610, R47 ;  /* 0x00007610ff2f7816 */ /* 0x000fe2000000002f */
[----:B------:R3:W5:Y:S01]  /*1420*/  @!P5 LDG.E.U16 R5, desc[UR22][R8.64] ;  /* 0x000000160805d981 */ /* 0x000762000c1e1500 */
[C---:B------:R-:W-:Y:S02]  /*1430*/  LEA R10, P6, R56.reuse, R6, 0x2 ;  /* 0x00000006380a7211 */ /* 0x040fe400078c10ff */
[----:B------:R-:W-:Y:S01]  /*1440*/  PRMT R54, RZ, 0x7610, R54 ;  /* 0x00007610ff367816 */ /* 0x000fe20000000036 */
[----:B------:R-:W-:Y:S01]  /*1450*/  IMAD R29, R56, 0x28, RZ ;  /* 0x00000028381d7824 */ /* 0x000fe200078e02ff */
[----:B------:R-:W-:-:S02]  /*1460*/  LOP3.LUT P5, RZ, R11, 0x1, RZ, 0xc0, !PT ;  /* 0x000000010bff7812 */ /* 0x000fc400078ac0ff */
[----:B------:R-:W-:Y:S02]  /*1470*/  PRMT R48, RZ, 0x7610, R48 ;  /* 0x00007610ff307816 */ /* 0x000fe40000000030 */
[----:B------:R-:W-:Y:S02]  /*1480*/  PRMT R52, RZ, 0x7610, R52 ;  /* 0x00007610ff347816 */ /* 0x000fe40000000034 */
[----:B------:R-:W-:Y:S02]  /*1490*/  PRMT R53, RZ, 0x7610, R53 ;  /* 0x00007610ff357816 */ /* 0x000fe40000000035 */
[----:B------:R-:W-:Y:S01]  /*14a0*/  PRMT R59, RZ, 0x7610, R59 ;  /* 0x00007610ff3b7816 */ /* 0x000fe2000000003b */
[----:B------:R-:W-:Y:S01]  /*14b0*/  IMAD R31, R56, 0x2e, RZ ;  /* 0x0000002e381f7824 */ /* 0x000fe200078e02ff */
[----:B------:R-:W-:Y:S01]  /*14c0*/  LEA.HI.X.SX32 R11, R20, R7, 0x1, P6 ;  /* 0x00000007140b7211 */ /* 0x000fe200030f0eff */
[C---:B--2---:R-:W-:Y:S01]  /*14d0*/  IMAD.SHL.U32 R13, R56.reuse, 0x10, RZ ;  /* 0x00000010380d7824 */ /* 0x044fe200078e00ff */
[----:B------:R-:W-:-:S02]  /*14e0*/  LEA R12, P6, R56, R6, 0x5 ;  /* 0x00000006380c7211 */ /* 0x000fc400078c28ff */
[----:B------:R-:W-:Y:S01]  /*14f0*/  PRMT R55, RZ, 0x7610, R55 ;  /* 0x00007610ff377816 */ /* 0x000fe20000000037 */
[----:B------:R2:W5:Y:S01]  /*1500*/  @!P4 LDG.E.U16 R41, desc[UR22][R10.64] ;  /* 0x000000160a29c981 */ /* 0x000562000c1e1500 */
[----:B------:R-:W-:Y:S01]  /*1510*/  LOP3.LUT P4, RZ, R16, 0x1, RZ, 0xc0, !PT ;  /* 0x0000000110ff7812 */ /* 0x000fe2000788c0ff */
[----:B---3--:R-:W-:Y:S01]  /*1520*/  IMAD R9, R56, 0x11, RZ ;  /* 0x0000001138097824 */ /* 0x008fe200078e02ff */
[-C--:B------:R-:W-:Y:S01]  /*1530*/  LEA.HI.X.SX32 R13, R13, R7.reuse, 0x1, P6 ;  /* 0x000000070d0d7211 */ /* 0x080fe200030f0eff */
[----:B------:R-:W-:Y:S01]  /*1540*/  VIADD R8, R4, 0xfffffff6 ;  /* 0xfffffff604087836 */ /* 0x000fe20000000000 */
[----:B------:R-:W-:Y:S02]  /*1550*/  IADD3 R24, P6, PT, R25, R6, RZ ;  /* 0x0000000619187210 */ /* 0x000fe40007fde0ff */
[----:B------:R-:W-:Y:S01]  /*1560*/  PRMT R62, RZ, 0x7610, R62 ;  /* 0x00007610ff3e7816 */ /* 0x000fe2000000003e */
[----:B------:R3:W5:Y:S01]  /*1570*/  @P5 LDG.E.U16 R39, desc[UR22][R12.64] ;  /* 0x000000160c275981 */ /* 0x000762000c1e1500 */
[----:B------:R-:W-:Y:S01]  /*1580*/  LEA.HI.X.SX32 R25, R9, R7, 0x1, P6 ;  /* 0x0000000709197211 */ /* 0x000fe200030f0eff */
[----:B--2---:R-:W-:Y:S01]  /*1590*/  IMAD R11, R56, 0x12, RZ ;  /* 0x00000012380b7824 */ /* 0x004fe200078e02ff */
[----:B------:R-:W-:-:S02]  /*15a0*/  ISETP.GE.U32.AND P5, PT, R8, 0x7fffffd7, PT ;  /* 0x7fffffd70800780c */ /* 0x000fc40003fa6070 */
[----:B------:R-:W-:Y:S01]  /*15b0*/  PRMT R58, RZ, 0x7610, R58 ;  /* 0x00007610ff3a7816 */ /* 0x000fe2000000003a */
[----:B------:R-:W5:Y:S01]  /*15c0*/  @P4 LDG.E.U16 R40, desc[UR22][R24.64] ;  /* 0x0000001618284981 */ /* 0x000f62000c1e1500 */
[C---:B------:R-:W-:Y:S02]  /*15d0*/  LEA R8, P6, R56.reuse, R6, 0x3 ;  /* 0x0000000638087211 */ /* 0x040fe400078c18ff */
[----:B------:R-:W-:Y:S01]  /*15e0*/  PRMT R63, RZ, 0x7610, R63 ;  /* 0x00007610ff3f7816 */ /* 0x000fe2000000003f */
[C---:B------:R-:W-:Y:S01]  /*15f0*/  IMAD R73, R56.reuse, 0x30, RZ ;  /* 0x0000003038497824 */ /* 0x040fe200078e02ff */
[----:B------:R-:W-:Y:S02]  /*1600*/  SHF.R.U32.HI R10, RZ, 0xd, R33 ;  /* 0x0000000dff0a7819 */ /* 0x000fe40000011621 */
[----:B------:R-:W-:Y:S01]  /*1610*/  PRMT R61, RZ, 0x7610, R61 ;  /* 0x00007610ff3d7816 */ /* 0x000fe2000000003d */
[----:B------:R-:W-:Y:S01]  /*1620*/  IMAD R30, R56, 0xe, RZ ;  /* 0x0000000e381e7824 */ /* 0x000fe200078e02ff */
[----:B------:R-:W-:-:S02]  /*1630*/  LEA.HI.X.SX32 R9, R21, R7, 0x1, P6 ;  /* 0x0000000715097211 */ /* 0x000fc400030f0eff */
[----:B------:R-:W-:Y:S02]  /*1640*/  PRMT R60, RZ, 0x7610, R60 ;  /* 0x00007610ff3c7816 */ /* 0x000fe4000000003c */
[----:B------:R-:W-:Y:S01]  /*1650*/  PRMT R66, RZ, 0x7610, R66 ;  /* 0x00007610ff427816 */ /* 0x000fe20000000042 */
[----:B------:R2:W5:Y:S01]  /*1660*/  @!P0 LDG.E.U16 R45, desc[UR22][R8.64] ;  /* 0x00000016082d8981 */ /* 0x000562000c1e1500 */
[-C--:B---3--:R-:W-:Y:S01]  /*1670*/  IADD3 R12, P6, PT, R11, R6.reuse, RZ ;  /* 0x000000060b0c7210 */ /* 0x088fe20007fde0ff */
[----:B------:R-:W-:Y:S01]  /*1680*/  IMAD R67, R56, 0x1a, RZ ;  /* 0x0000001a38437824 */ /* 0x000fe200078e02ff */
[----:B------:R-:W-:Y:S01]  /*1690*/  LOP3.LUT P4, RZ, R10, 0x1, RZ, 0xc0, !PT ;  /* 0x000000010aff7812 */ /* 0x000fe2000788c0ff */
[----:B------:R-:W-:Y:S01]  /*16a0*/  VIADD R10, R4, 0xfffffff7 ;  /* 0xfffffff7040a7836 */ /* 0x000fe20000000000 */
[----:B------:R-:W-:Y:S01]  /*16b0*/  LEA.HI.X.SX32 R13, R22, R7, 0x1, P6 ;  /* 0x00000007160d7211 */ /* 0x000fe200030f0eff */
[----:B------:R-:W-:Y:S01]  /*16c0*/  IMAD R32, R56, 0xd, RZ ;  /* 0x0000000d38207824 */ /* 0x000fe200078e02ff */
[----:B------:R-:W-:-:S02]  /*16d0*/  IADD3 R26, P6, PT, R27, R6, RZ ;  /* 0x000000061b1a7210 */ /* 0x000fc40007fde0ff */
[----:B------:R-:W-:Y:S01]  /*16e0*/  PRMT R64, RZ, 0x7610, R64 ;  /* 0x00007610ff407816 */ /* 0x000fe20000000040 */
[----:B------:R3:W5:Y:S01]  /*16f0*/  @!P5 LDG.E.U16 R46, desc[UR22][R12.64] ;  /* 0x000000160c2ed981 */ /* 0x000762000c1e1500 */
[----:B------:R-:W-:Y:S01]  /*1700*/  ISETP.GE.U32.AND P0, PT, R10, 0x7fffffd8, PT ;  /* 0x7fffffd80a00780c */ /* 0x000fe20003f06070 */
[----:B------:R-:W-:Y:S01]  /*1710*/  VIADD R10, R4, 0xfffffffa ;  /* 0xfffffffa040a7836 */ /* 0x000fe20000000000 */
[-C--:B------:R-:W-:Y:S01]  /*1720*/  LEA.HI.X.SX32 R27, R11, R7.reuse, 0x1, P6 ;  /* 0x000000070b1b7211 */ /* 0x080fe200030f0eff */
[C---:B------:R-:W-:Y:S01]  /*1730*/  IMAD R77, R56.reuse, 0x36, RZ ;  /* 0x00000036384d7824 */ /* 0x040fe200078e02ff */
[----:B--2---:R-:W-:Y:S01]  /*1740*/  SHF.R.U32.HI R8, RZ, 0xc, R33 ;  /* 0x0000000cff087819 */ /* 0x004fe20000011621 */
[----:B------:R-:W-:Y:S01]  /*1750*/  IMAD R25, R56, 0x26, RZ ;  /* 0x0000002638197824 */ /* 0x000fe200078e02ff */
[----:B------:R-:W-:Y:S01]  /*1760*/  ISETP.GE.U32.AND P5, PT, R10, 0x7fffffdb, PT ;  /* 0x7fffffdb0a00780c */ /* 0x000fe20003fa6070 */
[----:B------:R2:W5:Y:S01]  /*1770*/  @P4 LDG.E.U16 R44, desc[UR22][R26.64] ;  /* 0x000000161a2c4981 */ /* 0x000562000c1e1500 */
[CC--:B------:R-:W-:Y:S01]  /*1780*/  LEA R10, P6, R56.reuse, R6.reuse, 0x4 ;  /* 0x00000006380a7211 */ /* 0x0c0fe200078c20ff */
[----:B------:R-:W-:Y:S01]  /*1790*/  IMAD R75, R56, 0x34, RZ ;  /* 0x00000034384b7824 */ /* 0x000fe200078e02ff */
[----:B------:R-:W-:Y:S01]  /*17a0*/  LOP3.LUT P4, RZ, R8, 0x1, RZ, 0xc0, !PT ;  /* 0x0000000108ff7812 */ /* 0x000fe2000788c0ff */
[----:B------:R-:W-:Y:S01]  /*17b0*/  IMAD R9, R56, 0x13, RZ ;  /* 0x0000001338097824 */ /* 0x000fe200078e02ff */
[-C--:B------:R-:W-:Y:S01]  /*17c0*/  LEA.HI.X.SX32 R11, R23, R7.reuse, 0x1, P6 ;  /* 0x00000007170b7211 */ /* 0x080fe200030f0eff */
[----:B------:R-:W-:Y:S01]  /*17d0*/  VIADD R8, R4, 0xfffffff5 ;  /* 0xfffffff504087836 */ /* 0x000fe20000000000 */
[----:B---3--:R-:W-:Y:S01]  /*17e0*/  IADD3 R12, P6, PT, R25, R6, RZ ;  /* 0x00000006190c7210 */ /* 0x008fe20007fde0ff */
[C---:B------:R-:W-:Y:S01]  /*17f0*/  IMAD R24, R56.reuse, 0xa, RZ ;  /* 0x0000000a38187824 */ /* 0x040fe200078e02ff */
[----:B------:R-:W-:Y:S01]  /*1800*/  LOP3.LUT R70, R19, 0x8, RZ, 0xfc, !PT ;  /* 0x0000000813467812 */ /* 0x000fe200078efcff */
[----:B------:R3:W5:Y:S01]  /*1810*/  @!P0 LDG.E.U16 R49, desc[UR22][R10.64] ;  /* 0x000000160a318981 */ /* 0x000762000c1e1500 */
[----:B------:R-:W-:Y:S01]  /*1820*/  LEA.HI.X.SX32 R13, R9, R7, 0x1, P6 ;  /* 0x00000007090d7211 */ /* 0x000fe200030f0eff */
[----:B------:R-:W-:Y:S01]  /*1830*/  IMAD R25, R56, 0x5, RZ ;  /* 0x0000000538197824 */ /* 0x000fe200078e02ff */
[----:B------:R-:W-:-:S02]  /*1840*/  ISETP.GE.U32.AND P0, PT, R8, 0x7fffffd6, PT ;  /* 0x7fffffd60800780c */ /* 0x000fc40003f06070 */
[C---:B------:R-:W-:Y:S01]  /*1850*/  LOP3.LUT R74, R19.reuse, 0x18, RZ, 0xfc, !PT ;  /* 0x00000018134a7812 */ /* 0x040fe200078efcff */
[----:B------:R4:W5:Y:S01]  /*1860*/  @P4 LDG.E.U16 R47, desc[UR22][R12.64] ;  /* 0x000000160c2f4981 */ /* 0x000962000c1e1500 */
[----:B------:R-:W-:Y:S02]  /*1870*/  SHF.R.U32.HI R9, RZ, 0xb, R33 ;  /* 0x0000000bff097819 */ /* 0x000fe40000011621 */
[----:B------:R-:W-:Y:S01]  /*1880*/  LOP3.LUT R76, R19, 0x20, RZ, 0xfc, !PT ;  /* 0x00000020134c7812 */ /* 0x000fe200078efcff */
[----:B------:R-:W-:Y:S01]  /*1890*/  IMAD R87, R56, 0x3a, RZ ;  /* 0x0000003a38577824 */ /* 0x000fe200078e02ff */
[----:B------:R-:W-:Y:S01]  /*18a0*/  IADD3 R8, P6, PT, R24, R6, RZ ;  /* 0x0000000618087210 */ /* 0x000fe20007fde0ff */
[----:B--2---:R-:W-:Y:S01]  /*18b0*/  IMAD R27, R56, 0x14, RZ ;  /* 0x00000014381b7824 */ /* 0x004fe200078e02ff */
[----:B------:R-:W-:Y:S01]  /*18c0*/  LOP3.LUT P4, RZ, R9, 0x1, RZ, 0xc0, !PT ;  /* 0x0000000109ff7812 */ /* 0x000fe2000788c0ff */
[----:B---3--:R-:W-:Y:S01]  /*18d0*/  VIADD R11, R4, 0xfffffff4 ;  /* 0xfffffff4040b7836 */ /* 0x008fe20000000000 */
[----:B------:R-:W-:-:S02]  /*18e0*/  LEA.HI.X.SX32 R9, R25, R7, 0x1, P6 ;  /* 0x0000000719097211 */ /* 0x000fc400030f0eff */
[C---:B------:R-:W-:Y:S02]  /*18f0*/  LOP3.LUT R78, R19.reuse, 0x28, RZ, 0xfc, !PT ;  /* 0x00000028134e7812 */ /* 0x040fe400078efcff */
[----:B------:R-:W-:Y:S01]  /*1900*/  LOP3.LUT R80, R19, 0x2c, RZ, 0xfc, !PT ;  /* 0x0000002c13507812 */ /* 0x000fe200078efcff */
[----:B------:R2:W5:Y:S01]  /*1910*/  @!P5 LDG.E.U16 R54, desc[UR22][R8.64] ;  /* 0x000000160836d981 */ /* 0x000562000c1e1500 */
[----:B------:R-:W-:Y:S02]  /*1920*/  IADD3 R10, P6, PT, R27, R6, RZ ;  /* 0x000000061b0a7210 */ /* 0x000fe40007fde0ff */
[----:B------:R-:W-:Y:S01]  /*1930*/  LOP3.LUT R82, R19, 0x34, RZ, 0xfc, !PT ;  /* 0x0000003413527812 */ /* 0x000fe200078efcff */
[----:B------:R-:W-:Y:S01]  /*1940*/  IMAD R99, R56, 0x1c, RZ ;  /* 0x0000001c38637824 */ /* 0x000fe200078e02ff */
[----:B------:R-:W-:Y:S01]  /*1950*/  ISETP.GE.U32.AND P5, PT, R11, 0x7fffffd5, PT ;  /* 0x7fffffd50b00780c */ /* 0x000fe20003fa6070 */
[----:B-1----:R-:W1:Y:S01]  /*1960*/  LDCU UR4, c[0x0][0x3b0] ;  /* 0x00007600ff0477ac */ /* 0x002e620008000800 */
[----:B------:R-:W-:-:S02]  /*1970*/  LEA.HI.X.SX32 R11, R24, R7, 0x1, P6 ;  /* 0x00000007180b7211 */ /* 0x000fc400030f0eff */
[-C--:B----4-:R-:W-:Y:S02]  /*1980*/  IADD3 R12, P6, PT, R29, R6.reuse, RZ ;  /* 0x000000061d0c7210 */ /* 0x090fe40007fde0ff */
[--C-:B------:R-:W-:Y:S01]  /*1990*/  SHF.R.U32.HI R16, RZ, 0xa, R33.reuse ;  /* 0x0000000aff107819 */ /* 0x100fe20000011621 */
[C---:B------:R-:W-:Y:S01]  /*19a0*/  IMAD R29, R56.reuse, 0x2a, RZ ;  /* 0x0000002a381d7824 */ /* 0x040fe200078e02ff */
[----:B------:R-:W-:Y:S01]  /*19b0*/  LEA.HI.X.SX32 R13, R27, R7, 0x1, P6 ;  /* 0x000000071b0d7211 */ /* 0x000fe200030f0eff */
[----:B--2---:R-:W-:Y:S01]  /*19c0*/  IMAD R9, R56, 0x15, RZ ;  /* 0x0000001538097824 */ /* 0x004fe200078e02ff */
[----:B------:R-:W-:Y:S01]  /*19d0*/  LOP3.LUT P6, RZ, R16, 0x1, RZ, 0xc0, !PT ;  /* 0x0000000110ff7812 */ /* 0x000fe200078cc0ff */
[C---:B------:R-:W-:Y:S01]  /*19e0*/  IMAD R27, R56.reuse, 0x16, RZ ;  /* 0x00000016381b7824 */ /* 0x040fe200078e02ff */
[----:B------:R-:W-:Y:S01]  /*19f0*/  SHF.R.U32.HI R8, RZ, 0x9, R33 ;  /* 0x00000009ff087819 */ /* 0x000fe20000011621 */
[----:B------:R2:W5:Y:S01]  /*1a00*/  @P4 LDG.E.U16 R48, desc[UR22][R12.64] ;  /* 0x000000160c304981 */ /* 0x000562000c1e1500 */
[----:B------:R-:W-:Y:S01]  /*1a10*/  IADD3 R28, P4, PT, R29, R6, RZ ;  /* 0x000000061d1c7210 */ /* 0x000fe20007f9e0ff */
[----:B------:R-:W-:-:S02]  /*1a20*/  IMAD R26, R56, 0xb, RZ ;  /* 0x0000000b381a7824 */ /* 0x000fc400078e02ff */
[----:B------:R3:W5:Y:S01]  /*1a30*/  @!P0 LDG.E.U16 R52, desc[UR22][R10.64] ;  /* 0x000000160a348981 */ /* 0x000762000c1e1500 */
[----:B------:R-:W-:Y:S02]  /*1a40*/  LOP3.LUT P0, RZ, R8, 0x1, RZ, 0xc0, !PT ;  /* 0x0000000108ff7812 */ /* 0x000fe4000780c0ff */
[----:B------:R-:W-:Y:S02]  /*1a50*/  LEA.HI.X.SX32 R29, R9, R7, 0x1, P4 ;  /* 0x00000007091d7211 */ /* 0x000fe400020f0eff */
[----:B------:R-:W-:Y:S01]  /*1a60*/  IADD3 R8, P4, PT, R27, R6, RZ ;  /* 0x000000061b087210 */ /* 0x000fe20007f9e0ff */
[----:B--2---:R-:W-:Y:S02]  /*1a70*/  VIADD R12, R4, 0xfffffffc ;  /* 0xfffffffc040c7836 */ /* 0x004fe40000000000 */
[----:B------:R2:W5:Y:S01]  /*1a80*/  @P6 LDG.E.U16 R53, desc[UR22][R28.64] ;  /* 0x000000161c356981 */ /* 0x000562000c1e1500 */
[----:B---3--:R-:W-:Y:S01]  /*1a90*/  IMAD R11, R56, 0x2c, RZ ;  /* 0x0000002c380b7824 */ /* 0x008fe200078e02ff */
[----:B------:R-:W-:-:S02]  /*1aa0*/  SHF.R.U32.HI R10, RZ, 0x8, R33 ;  /* 0x00000008ff0a7819 */ /* 0x000fc40000011621 */
[-C--:B------:R-:W-:Y:S02]  /*1ab0*/  LEA.HI.X.SX32 R9, R26, R7.reuse, 0x1, P4 ;  /* 0x000000071a097211 */ /* 0x080fe400020f0eff */
[----:B------:R-:W-:Y:S02]  /*1ac0*/  LOP3.LUT P4, RZ, R10, 0x1, RZ, 0xc0, !PT ;  /* 0x000000010aff7812 */ /* 0x000fe4000788c0ff */
[-C--:B------:R-:W-:Y:S01]  /*1ad0*/  IADD3 R10, P6, PT, R11, R6.reuse, RZ ;  /* 0x000000060b0a7210 */ /* 0x080fe20007fde0ff */
[----:B------:R3:W5:Y:S01]  /*1ae0*/  @!P5 LDG.E.U16 R59, desc[UR22][R8.64] ;  /* 0x00000016083bd981 */ /* 0x000762000c1e1500 */
[----:B------:R-:W-:Y:S01]  /*1af0*/  ISETP.GE.U32.AND P5, PT, R12, 0x7fffffdd, PT ;  /* 0x7fffffdd0c00780c */ /* 0x000fe20003fa6070 */
[C---:B------:R-:W-:Y:S01]  /*1b00*/  IMAD R13, R56.reuse, 0x17, RZ ;  /* 0x00000017380d7824 */ /* 0x040fe200078e02ff */
[----:B------:R-:W-:Y:S01]  /*1b10*/  LEA.HI.X.SX32 R11, R27, R7, 0x1, P6 ;  /* 0x000000071b0b7211 */ /* 0x000fe200030f0eff */
[----:B------:R-:W-:Y:S01]  /*1b20*/  IMAD R27, R56, 0x6, RZ ;  /* 0x00000006381b7824 */ /* 0x000fe200078e02ff */
[----:B------:R-:W-:Y:S01]  /*1b30*/  IADD3 R12, P6, PT, R31, R6, RZ ;  /* 0x000000061f0c7210 */ /* 0x000fe20007fde0ff */
[----:B------:R-:W-:-:S02]  /*1b40*/  VIADD R16, R4, 0xfffffff9 ;  /* 0xfffffff904107836 */ /* 0x000fc40000000000 */
[C---:B--2---:R-:W-:Y:S01]  /*1b50*/  IMAD R28, R56.reuse, 0x3, RZ ;  /* 0x00000003381c7824 */ /* 0x044fe200078e02ff */
[-C--:B------:R-:W-:Y:S01]  /*1b60*/  LEA.HI.X.SX32 R13, R13, R7.reuse, 0x1, P6 ;  /* 0x000000070d0d7211 */ /* 0x080fe200030f0eff */
[----:B------:R2:W5:Y:S01]  /*1b70*/  @P0 LDG.E.U16 R55, desc[UR22][R10.64] ;  /* 0x000000160a370981 */ /* 0x000562000c1e1500 */
[----:B---3--:R-:W-:Y:S01]  /*1b80*/  IADD3 R8, P6, PT, R27, R6, RZ ;  /* 0x000000061b087210 */ /* 0x008fe20007fde0ff */
[----:B------:R-:W-:Y:S01]  /*1b90*/  IMAD R29, R56, 0xc, RZ ;  /* 0x0000000c381d7824 */ /* 0x000fe200078e02ff */
[----:B------:R-:W-:Y:S01]  /*1ba0*/  ISETP.GE.U32.AND P0, PT, R16, 0x7fffffda, PT ;  /* 0x7fffffda1000780c */ /* 0x000fe20003f06070 */
[----:B------:R-:W-:Y:S01]  /*1bb0*/  IMAD R31, R56, 0x18, RZ ;  /* 0x00000018381f7824 */ /* 0x000fe200078e02ff */
[----:B------:R-:W-:Y:S01]  /*1bc0*/  LEA.HI.X.SX32 R9, R28, R7, 0x1, P6 ;  /* 0x000000071c097211 */ /* 0x000fe200030f0eff */
[----:B------:R-:W-:Y:S01]  /*1bd0*/  VIADD R16, R4, 0xfffffff3 ;  /* 0xfffffff304107836 */ /* 0x000fe20000000000 */
[----:B------:R3:W5:Y:S01]  /*1be0*/  @P4 LDG.E.U16 R58, desc[UR22][R12.64] ;  /* 0x000000160c3a4981 */ /* 0x000762000c1e1500 */
[----:B--2---:R-:W-:-:S03]  /*1bf0*/  SHF.R.U32.HI R11, RZ, 0x7, R33 ;  /* 0x00000007ff0b7819 */ /* 0x004fc60000011621 */
[----:B------:R2:W5:Y:S01]  /*1c00*/  @!P5 LDG.E.U16 R62, desc[UR22][R8.64] ;  /* 0x00000016083ed981 */ /* 0x000562000c1e1500 */
[-C--:B------:R-:W-:Y:S02]  /*1c10*/  IADD3 R10, P6, PT, R29, R6.reuse, RZ ;  /* 0x000000061d0a7210 */ /* 0x080fe40007fde0ff */
[----:B------:R-:W-:Y:S02]  /*1c20*/  LOP3.LUT P5, RZ, R11, 0x1, RZ, 0xc0, !PT ;  /* 0x000000010bff7812 */ /* 0x000fe400078ac0ff */
[----:B------:R-:W-:Y:S01]  /*1c30*/  ISETP.GE.U32.AND P4, PT, R16, 0x7fffffd4, PT ;  /* 0x7fffffd41000780c */ /* 0x000fe20003f86070 */
[----:B---3--:R-:W-:Y:S01]  /*1c40*/  VIADD R13, R4, 0xfffffff8 ;  /* 0xfffffff8040d7836 */ /* 0x008fe20000000000 */
[----:B------:R-:W-:Y:S02]  /*1c50*/  LEA.HI.X.SX32 R11, R27, R7, 0x1, P6 ;  /* 0x000000071b0b7211 */ /* 0x000fe400030f0eff */
[----:B------:R-:W-:-:S03]  /*1c60*/  IADD3 R12, P6, PT, R31, R6, RZ ;  /* 0x000000061f0c7210 */ /* 0x000fc60007fde0ff */
[----:B------:R-:W5:Y:S01]  /*1c70*/  @!P0 LDG.E.U16 R63, desc[UR22][R10.64] ;  /* 0x000000160a3f8981 */ /* 0x000f62000c1e1500 */
[----:B------:R-:W-:Y:S01]  /*1c80*/  ISETP.GE.U32.AND P0, PT, R13, 0x7fffffd9, PT ;  /* 0x7fffffd90d00780c */ /* 0x000fe20003f06070 */
[----:B--2---:R-:W-:Y:S01]  /*1c90*/  VIADD R8, R4, 0xfffffff2 ;  /* 0xfffffff204087836 */ /* 0x004fe20000000000 */
[----:B------:R-:W-:Y:S02]  /*1ca0*/  LEA.HI.X.SX32 R13, R29, R7, 0x1, P6 ;  /* 0x000000071d0d7211 */ /* 0x000fe400030f0eff */
[----:B------:R-:W-:-:S03]  /*1cb0*/  IADD3 R72, P6, PT, R73, R6, RZ ;  /* 0x0000000649487210 */ /* 0x000fc60007fde0ff */
[----:B------:R-:W5:Y:S01]  /*1cc0*/  @!P4 LDG.E.U16 R61, desc[UR22][R12.64] ;  /* 0x000000160c3dc981 */ /* 0x000f62000c1e1500 */
[-C--:B------:R-:W-:Y:S01]  /*1cd0*/  LEA.HI.X.SX32 R73, R31, R7.reuse, 0x1, P6 ;  /* 0x000000071f497211 */ /* 0x080fe200030f0eff */
[----:B------:R-:W-:Y:S01]  /*1ce0*/  IMAD R31, R56, 0x7, RZ ;  /* 0x00000007381f7824 */ /* 0x000fe200078e02ff */
[----:B------:R-:W-:Y:S02]  /*1cf0*/  ISETP.GE.U32.AND P6, PT, R8, 0x7fffffd3, PT ;  /* 0x7fffffd30800780c */ /* 0x000fe40003fc6070 */
[-C--:B------:R-:W-:Y:S01]  /*1d00*/  IADD3 R8, P4, PT, R30, R6.reuse, RZ ;  /* 0x000000061e087210 */ /* 0x080fe20007f9e0ff */
[----:B------:R2:W5:Y:S03]  /*1d10*/  @P5 LDG.E.U16 R60, desc[UR22][R72.64] ;  /* 0x00000016483c5981 */ /* 0x000566000c1e1500 */
[----:B------:R-:W-:Y:S02]  /*1d20*/  LEA.HI.X.SX32 R9, R31, R7, 0x1, P4 ;  /* 0x000000071f097211 */ /* 0x000fe400020f0eff */
[----:B------:R-:W-:-:S03]  /*1d30*/  IADD3 R68, P5, PT, R67, R6, RZ ;  /* 0x0000000643447210 */ /* 0x000fc60007fbe0ff */
[----:B------:R3:W5:Y:S01]  /*1d40*/  @!P0 LDG.E.U16 R66, desc[UR22][R8.64] ;  /* 0x0000001608428981 */ /* 0x000762000c1e1500 */
[----:B------:R-:W-:Y:S02]  /*1d50*/  ISETP.GT.U32.AND P0, PT, R14, R65, PT ;  /* 0x000000410e00720c */ /* 0x000fe40003f04070 */
[----:B------:R-:W-:Y:S01]  /*1d60*/  LEA.HI.X.SX32 R69, R32, R7, 0x1, P5 ;  /* 0x0000000720457211 */ /* 0x000fe200028f0eff */
[----:B--2---:R-:W-:-:S04]  /*1d70*/  IMAD R73, R56, 0x1b, RZ ;  /* 0x0000001b38497824 */ /* 0x004fc800078e02ff */
[----:B------:R2:W5:Y:S01]  /*1d80*/  @!P6 LDG.E.U16 R64, desc[UR22][R68.64] ;  /* 0x000000164440e981 */ /* 0x000562000c1e1500 */
[----:B------:R-:W-:-:S05]  /*1d90*/  ISETP.GT.U32.AND P6, PT, R14, R17, PT ;  /* 0x000000110e00720c */ /* 0x000fca0003fc4070 */
[----:B------:R-:W-:Y:S01]  /*1da0*/  @!P0 IMAD.IADD R65, R65, 0x1, -R14 ;  /* 0x0000000141418824 */ /* 0x000fe200078e0a0e */
[----:B---3--:R-:W-:Y:S01]  /*1db0*/  IADD3 R8, P0, PT, R77, R6, RZ ;  /* 0x000000064d087210 */ /* 0x008fe20007f1e0ff */
[----:B------:R-:W-:-:S03]  /*1dc0*/  VIADD R10, R4, 0xffffffff ;  /* 0xffffffff040a7836 */ /* 0x000fc60000000000 */
[----:B------:R-:W-:Y:S02]  /*1dd0*/  LEA.HI.X.SX32 R9, R73, R7, 0x1, P0 ;  /* 0x0000000749097211 */ /* 0x000fe400000f0eff */
[----:B------:R-:W-:Y:S01]  /*1de0*/  ISETP.GT.U32.AND P0, PT, R14, R51, PT ;  /* 0x000000330e00720c */ /* 0x000fe20003f04070 */
[----:B------:R-:W-:Y:S02]  /*1df0*/  IMAD R13, R56, 0x32, RZ ;  /* 0x00000032380d7824 */ /* 0x000fe400078e02ff */
[----:B------:R-:W-:Y:S01]  /*1e00*/  @!P6 IMAD.IADD R17, R17, 0x1, -R14 ;  /* 0x000000011111e824 */ /* 0x000fe200078e0a0e */
[----:B------:R-:W-:Y:S01]  /*1e10*/  ISETP.GE.U32.AND P4, PT, R10, 0x7fffffe0, PT ;  /* 0x7fffffe00a00780c */ /* 0x000fe20003f86070 */
[----:B------:R-:W-:Y:S01]  /*1e20*/  IMAD R11, R56, 0x19, RZ ;  /* 0x00000019380b7824 */ /* 0x000fe200078e02ff */
[----:B------:R-:W-:Y:S02]  /*1e30*/  IADD3 R10, P5, PT, R13, R6, RZ ;  /* 0x000000060d0a7210 */ /* 0x000fe40007fbe0ff */
[----:B------:R-:W-:-:S02]  /*1e40*/  ISETP.GT.U32.AND P6, PT, R14, R17, PT ;  /* 0x000000110e00720c */ /* 0x000fc40003fc4070 */
[----:B------:R-:W-:Y:S02]  /*1e50*/  LOP3.LUT R72, R19, 0xc, RZ, 0xfc, !PT ;  /* 0x0000000c13487812 */ /* 0x000fe400078efcff */
[----:B------:R-:W-:Y:S01]  /*1e60*/  LEA.HI.X.SX32 R11, R11, R7, 0x1, P5 ;  /* 0x000000070b0b7211 */ /* 0x000fe200028f0eff */
[----:B------:R-:W-:Y:S01]  /*1e70*/  @!P0 IMAD.IADD R51, R51, 0x1, -R14 ;  /* 0x0000000133338824 */ /* 0x000fe200078e0a0e */
[----:B------:R-:W-:Y:S02]  /*1e80*/  IADD3 R12, P5, PT, R75, R6, RZ ;  /* 0x000000064b0c7210 */ /* 0x000fe40007fbe0ff */
[----:B------:R-:W-:Y:S02]  /*1e90*/  IABS R16, R70 ;  /* 0x0000004600107213 */ /* 0x000fe40000000000 */
[----:B--2---:R-:W-:Y:S02]  /*1ea0*/  IABS R69, R72 ;  /* 0x0000004800457213 */ /* 0x004fe40000000000 */
[----:B------:R-:W-:-:S02]  /*1eb0*/  PRMT R68, RZ, 0x7610, R68 ;  /* 0x00007610ff447816 */ /* 0x000fc40000000044 */
[----:B------:R-:W-:Y:S01]  /*1ec0*/  LEA.HI.X.SX32 R13, R67, R7, 0x1, P5 ;  /* 0x00000007430d7211 */ /* 0x000fe200028f0eff */
[----:B------:R-:W-:Y:S01]  /*1ed0*/  IMAD.MOV.U32 R73, RZ, RZ, R16 ;  /* 0x000000ffff497224 */ /* 0x000fe200078e0010 */
[----:B------:R-:W-:Y:S01]  /*1ee0*/  ISETP.GT.U32.AND P5, PT, R14, R65, PT ;  /* 0x000000410e00720c */ /* 0x000fe20003fa4070 */
[----:B------:R-:W-:Y:S01]  /*1ef0*/  IMAD.HI.U32 R18, R34, R69, RZ ;  /* 0x0000004522127227 */ /* 0x000fe200078e00ff */
[----:B------:R-:W-:Y:S01]  /*1f00*/  ISETP.GT.U32.AND P0, PT, R14, R51, PT ;  /* 0x000000330e00720c */ /* 0x000fe20003f04070 */
[----:B------:R2:W5:Y:S01]  /*1f10*/  @!P4 LDG.E.U16 R68, desc[UR22][R6.64] ;  /* 0x000000160644c981 */ /* 0x000562000c1e1500 */
[----:B------:R-:W-:Y:S01]  /*1f20*/  ISETP.GE.AND P4, PT, R50, RZ, PT ;  /* 0x000000ff3200720c */ /* 0x000fe20003f86270 */
[----:B------:R-:W-:Y:S02]  /*1f30*/  @!P6 IMAD.IADD R17, R17, 0x1, -R14 ;  /* 0x000000011111e824 */ /* 0x000fe400078e0a0e */
[----:B------:R-:W-:-:S04]  /*1f40*/  IMAD.HI.U32 R16, R34, R73, RZ ;  /* 0x0000004922107227 */ /* 0x000fc800078e00ff */
[----:B------:R-:W-:Y:S02]  /*1f50*/  IMAD.MOV R18, RZ, RZ, -R18 ;  /* 0x000000ffff127224 */ /* 0x000fe400078e0a12 */
[----:B------:R-:W-:Y:S02]  /*1f60*/  IMAD.MOV.U32 R67, RZ, RZ, R17 ;  /* 0x000000ffff437224 */ /* 0x000fe400078e0011 */
[----:B------:R-:W-:Y:S02]  /*1f70*/  IMAD.MOV R16, RZ, RZ, -R16 ;  /* 0x000000ffff107224 */ /* 0x000fe400078e0a10 */
[C---:B------:R-:W-:Y:S02]  /*1f80*/  IMAD R17, R14.reuse, R18, R69 ;  /* 0x000000120e117224 */ /* 0x040fe400078e0245 */
[----:B------:R-:W-:Y:S02]  /*1f90*/  @!P5 IMAD.IADD R65, R65, 0x1, -R14 ;  /* 0x000000014141d824 */ /* 0x000fe400078e0a0e */
[----:B------:R-:W-:-:S02]  /*1fa0*/  IMAD R73, R14, R16, R73 ;  /* 0x000000100e497224 */ /* 0x000fc400078e0249 */
[----:B------:R-:W-:Y:S01]  /*1fb0*/  @!P0 IMAD.IADD R51, R51, 0x1, -R14 ;  /* 0x0000000133338824 */ /* 0x000fe200078e0a0e */
[C---:B------:R-:W-:Y:S01]  /*1fc0*/  ISETP.GT.U32.AND P0, PT, R14.reuse, R17, PT ;  /* 0x000000110e00720c */ /* 0x040fe20003f04070 */
[----:B------:R-:W-:Y:S01]  /*1fd0*/  @!P4 IMAD.MOV R65, RZ, RZ, -R65 ;  /* 0x000000ffff41c224 */ /* 0x000fe200078e0a41 */
[C---:B------:R-:W-:Y:S02]  /*1fe0*/  ISETP.GE.AND P5, PT, R19.reuse, RZ, PT ;  /* 0x000000ff1300720c */ /* 0x040fe40003fa6270 */
[----:B------:R-:W-:Y:S02]  /*1ff0*/  ISETP.GT.U32.AND P4, PT, R14, R73, PT ;  /* 0x000000490e00720c */ /* 0x000fe40003f84070 */
[----:B------:R-:W-:Y:S02]  /*2000*/  LOP3.LUT R50, R19, 0x10, RZ, 0xfc, !PT ;  /* 0x0000001013327812 */ /* 0x000fe400078efcff */
[----:B------:R-:W-:Y:S02]  /*2010*/  ISETP.GE.AND P6, PT, R42, RZ, PT ;  /* 0x000000ff2a00720c */ /* 0x000fe40003fc6270 */
[----:B------:R-:W-:-:S03]  /*2020*/  IABS R75, R50 ;  /* 0x00000032004b7213 */ /* 0x000fc60000000000 */
[--C-:B------:R-:W-:Y:S02]  /*2030*/  @!P0 IMAD.IADD R17, R17, 0x1, -R14.reuse ;  /* 0x0000000111118824 */ /* 0x100fe400078e0a0e */
[----:B------:R-:W-:Y:S01]  /*2040*/  @!P5 IMAD.MOV R67, RZ, RZ, -R67 ;  /* 0x000000ffff43d224 */ /* 0x000fe200078e0a43 */
[----:B------:R-:W-:Y:S01]  /*2050*/  ISETP.GE.AND P5, PT, R70, RZ, PT ;  /* 0x000000ff4600720c */ /* 0x000fe20003fa6270 */
[----:B------:R-:W-:Y:S01]  /*2060*/  @!P4 IMAD.IADD R73, R73, 0x1, -R14 ;  /* 0x000000014949c824 */ /* 0x000fe200078e0a0e */
[----:B------:R-:W-:Y:S01]  /*2070*/  LOP3.LUT R70, R19, 0x14, RZ, 0xfc, !PT ;  /* 0x0000001413467812 */ /* 0x000fe200078efcff */
[----:B------:R-:W-:Y:S01]  /*2080*/  IMAD.HI.U32 R16, R34, R75, RZ ;  /* 0x0000004b22107227 */ /* 0x000fe200078e00ff */
[C---:B------:R-:W-:Y:S02]  /*2090*/  ISETP.GT.U32.AND P0, PT, R14.reuse, R17, PT ;  /* 0x000000110e00720c */ /* 0x040fe40003f04070 */
[----:B------:R-:W-:Y:S01]  /*20a0*/  IABS R79, R70 ;  /* 0x00000046004f7213 */ /* 0x000fe20000000000 */
[----:B------:R-:W-:Y:S01]  /*20b0*/  IMAD.MOV.U32 R69, RZ, RZ, R51 ;  /* 0x000000ffff457224 */ /* 0x000fe200078e0033 */
[----:B------:R-:W-:Y:S01]  /*20c0*/  ISETP.GT.U32.AND P4, PT, R14, R73, PT ;  /* 0x000000490e00720c */ /* 0x000fe20003f84070 */
[----:B------:R-:W-:Y:S01]  /*20d0*/  IMAD.MOV R51, RZ, RZ, -R16 ;  /* 0x000000ffff337224 */ /* 0x000fe200078e0a10 */
[----:B------:R-:W-:Y:S01]  /*20e0*/  IABS R81, R74 ;  /* 0x0000004a00517213 */ /* 0x000fe20000000000 */
[----:B------:R-:W-:-:S04]  /*20f0*/  IMAD.HI.U32 R18, R34, R79, RZ ;  /* 0x0000004f22127227 */ /* 0x000fc800078e00ff */
[----:B------:R-:W-:Y:S02]  /*2100*/  IMAD R51, R14, R51, R75 ;  /* 0x000000330e337224 */ /* 0x000fe400078e024b */
[----:B------:R-:W-:Y:S01]  /*2110*/  @!P6 IMAD.MOV R69, RZ, RZ, -R69 ;  /* 0x000000ffff45e224 */ /* 0x000fe200078e0a45 */
[----:B------:R-:W-:Y:S01]  /*2120*/  ISETP.GE.AND P6, PT, R72, RZ, PT ;  /* 0x000000ff4800720c */ /* 0x000fe20003fc6270 */
[----:B------:R-:W-:-:S04]  /*2130*/  IMAD.HI.U32 R42, R34, R81, RZ ;  /* 0x00000051222a7227 */ /* 0x000fc800078e00ff */
[----:B------:R-:W-:Y:S02]  /*2140*/  IMAD.MOV R18, RZ, RZ, -R18 ;  /* 0x000000ffff127224 */ /* 0x000fe400078e0a12 */
[--C-:B------:R-:W-:Y:S01]  /*2150*/  @!P0 IMAD.IADD R17, R17, 0x1, -R14.reuse ;  /* 0x0000000111118824 */ /* 0x100fe200078e0a0e */
[C---:B------:R-:W-:Y:S01]  /*2160*/  ISETP.GT.U32.AND P0, PT, R14.reuse, R51, PT ;  /* 0x000000330e00720c */ /* 0x040fe20003f04070 */
[----:B------:R-:W-:Y:S02]  /*2170*/  @!P4 IMAD.IADD R73, R73, 0x1, -R14 ;  /* 0x000000014949c824 */ /* 0x000fe400078e0a0e */
[----:B------:R-:W-:Y:S02]  /*2180*/  IMAD R79, R14, R18, R79 ;  /* 0x000000120e4f7224 */ /* 0x000fe400078e024f */
[----:B------:R-:W-:Y:S02]  /*2190*/  IMAD.MOV R42, RZ, RZ, -R42 ;  /* 0x000000ffff2a7224 */ /* 0x000fe400078e0a2a */
[----:B------:R-:W-:-:S02]  /*21a0*/  IMAD.MOV.U32 R75, RZ, RZ, R17 ;  /* 0x000000ffff4b7224 */ /* 0x000fc400078e0011 */
[C---:B------:R-:W-:Y:S02]  /*21b0*/  IMAD R81, R14.reuse, R42, R81 ;  /* 0x0000002a0e517224 */ /* 0x040fe400078e0251 */
[----:B------:R-:W-:Y:S01]  /*21c0*/  @!P5 IMAD.MOV R73, RZ, RZ, -R73 ;  /* 0x000000ffff49d224 */ /* 0x000fe200078e0a49 */
[C---:B------:R-:W-:Y:S01]  /*21d0*/  ISETP.GT.U32.AND P5, PT, R14.reuse, R79, PT ;  /* 0x0000004f0e00720c */ /* 0x040fe20003fa4070 */
[----:B------:R-:W-:Y:S01]  /*21e0*/  @!P6 IMAD.MOV R75, RZ, RZ, -R75 ;  /* 0x000000ffff4be224 */ /* 0x000fe200078e0a4b */
[----:B------:R-:W-:Y:S01]  /*21f0*/  IABS R83, R76 ;  /* 0x0000004c00537213 */ /* 0x000fe20000000000 */
[----:B------:R-:W-:Y:S01]  /*2200*/  @!P0 IMAD.IADD R51, R51, 0x1, -R14 ;  /* 0x0000000133338824 */ /* 0x000fe200078e0a0e */
[----:B------:R-:W-:Y:S02]  /*2210*/  ISETP.GT.U32.AND P6, PT, R14, R81, PT ;  /* 0x000000510e00720c */ /* 0x000fe40003fc4070 */
[----:B------:R-:W-:Y:S01]  /*2220*/  ISETP.GE.AND P4, PT, R50, RZ, PT ;  /* 0x000000ff3200720c */ /* 0x000fe20003f86270 */
[----:B------:R-:W-:Y:S01]  /*2230*/  IMAD.HI.U32 R16, R34, R83, RZ ;  /* 0x0000005322107227 */ /* 0x000fe200078e00ff */
[----:B------:R-:W-:-:S02]  /*2240*/  LOP3.LUT R50, R19, 0x24, RZ, 0xfc, !PT ;  /* 0x0000002413327812 */ /* 0x000fc400078efcff */
[C---:B------:R-:W-:Y:S01]  /*2250*/  ISETP.GT.U32.AND P0, PT, R14.reuse, R51, PT ;  /* 0x000000330e00720c */ /* 0x040fe20003f04070 */
[----:B------:R-:W-:Y:S01]  /*2260*/  IMAD.MOV R16, RZ, RZ, -R16 ;  /* 0x000000ffff107224 */ /* 0x000fe200078e0a10 */
[----:B------:R-:W-:Y:S01]  /*2270*/  IABS R85, R50 ;  /* 0x0000003200557213 */ /* 0x000fe20000000000 */
[----:B------:R-:W-:Y:S02]  /*2280*/  @!P5 IMAD.IADD R79, R79, 0x1, -R14 ;  /* 0x000000014f4fd824 */ /* 0x000fe400078e0a0e */
[----:B------:R-:W-:Y:S01]  /*2290*/  IMAD R83, R14, R16, R83 ;  /* 0x000000100e537224 */ /* 0x000fe200078e0253 */
[----:B------:R-:W-:Y:S01]  /*22a0*/  IADD3 R16, P5, PT, R87, R6, RZ ;  /* 0x0000000657107210 */ /* 0x000fe20007fbe0ff */
[----:B------:R-:W-:Y:S02]  /*22b0*/  IMAD R77, R56, 0x1d, RZ ;  /* 0x0000001d384d7824 */ /* 0x000fe400078e02ff */
[----:B------:R-:W-:-:S04]  /*22c0*/  IMAD.HI.U32 R17, R34, R85, RZ ;  /* 0x0000005522117227 */ /* 0x000fc800078e00ff */
[--C-:B------:R-:W-:Y:S01]  /*22d0*/  @!P6 IMAD.IADD R81, R81, 0x1, -R14.reuse ;  /* 0x000000015151e824 */ /* 0x100fe200078e0a0e */
[C---:B------:R-:W-:Y:S01]  /*22e0*/  ISETP.GT.U32.AND P6, PT, R14.reuse, R79, PT ;  /* 0x0000004f0e00720c */ /* 0x040fe20003fc4070 */
[----:B------:R-:W-:Y:S01]  /*22f0*/  IMAD.MOV R18, RZ, RZ, -R17 ;  /* 0x000000ffff127224 */ /* 0x000fe200078e0a11 */
[----:B------:R-:W-:Y:S01]  /*2300*/  LEA.HI.X.SX32 R17, R77, R7, 0x1, P5 ;  /* 0x000000074d117211 */ /* 0x000fe200028f0eff */
[----:B------:R-:W-:Y:S01]  /*2310*/  @!P0 IMAD.IADD R51, R51, 0x1, -R14 ;  /* 0x0000000133338824 */ /* 0x000fe200078e0a0e */
[C---:B------:R-:W-:Y:S02]  /*2320*/  ISETP.GT.U32.AND P5, PT, R14.reuse, R81, PT ;  /* 0x000000510e00720c */ /* 0x040fe40003fa4070 */
[----:B------:R-:W-:Y:S01]  /*2330*/  IABS R42, R78 ;  /* 0x0000004e002a7213 */ /* 0x000fe20000000000 */
[C---:B------:R-:W-:Y:S01]  /*2340*/  IMAD R85, R14.reuse, R18, R85 ;  /* 0x000000120e557224 */ /* 0x040fe200078e0255 */
[----:B------:R-:W-:Y:S01]  /*2350*/  ISETP.GT.U32.AND P0, PT, R14, R83, PT ;  /* 0x000000530e00720c */ /* 0x000fe20003f04070 */
[----:B------:R-:W-:-:S02]  /*2360*/  IMAD.MOV.U32 R77, RZ, RZ, R51 ;  /* 0x000000ffff4d7224 */ /* 0x000fc400078e0033 */
[----:B------:R-:W-:Y:S01]  /*2370*/  IMAD.MOV.U32 R87, RZ, RZ, R42 ;  /* 0x000000ffff577224 */ /* 0x000fe200078e002a */
[----:B------:R-:W-:Y:S01]  /*2380*/  IABS R89, R80 ;  /* 0x0000005000597213 */ /* 0x000fe20000000000 */
[----:B------:R-:W-:Y:S01]  /*2390*/  @!P4 IMAD.MOV R77, RZ, RZ, -R77 ;  /* 0x000000ffff4dc224 */ /* 0x000fe200078e0a4d */
[----:B------:R-:W-:Y:S01]  /*23a0*/  ISETP.GT.U32.AND P4, PT, R14, R85, PT ;  /* 0x000000550e00720c */ /* 0x000fe20003f84070 */
[----:B------:R-:W-:Y:S01]  /*23b0*/  @!P6 IMAD.IADD R79, R79, 0x1, -R14 ;  /* 0x000000014f4fe824 */ /* 0x000fe200078e0a0e */
[----:B------:R-:W-:Y:S01]  /*23c0*/  ISETP.GE.AND P6, PT, R70, RZ, PT ;  /* 0x000000ff4600720c */ /* 0x000fe20003fc6270 */
[----:B------:R-:W-:-:S04]  /*23d0*/  IMAD.HI.U32 R18, R34, R87, RZ ;  /* 0x0000005722127227 */ /* 0x000fc800078e00ff */
[----:B------:R-:W-:Y:S01]  /*23e0*/  @!P5 IMAD.IADD R81, R81, 0x1, -R14 ;  /* 0x000000015151d824 */ /* 0x000fe200078e0a0e */
[----:B------:R-:W-:Y:S01]  /*23f0*/  ISETP.GE.AND P5, PT, R74, RZ, PT ;  /* 0x000000ff4a00720c */ /* 0x000fe20003fa6270 */
[----:B------:R-:W-:-:S04]  /*2400*/  IMAD.HI.U32 R42, R34, R89, RZ ;  /* 0x00000059222a7227 */ /* 0x000fc800078e00ff */
[----:B------:R-:W-:Y:S02]  /*2410*/  IMAD.MOV R18, RZ, RZ, -R18 ;  /* 0x000000ffff127224 */ /* 0x000fe400078e0a12 */
[----:B------:R-:W-:Y:S02]  /*2420*/  @!P0 IMAD.IADD R83, R83, 0x1, -R14 ;  /* 0x0000000153538824 */ /* 0x000fe400078e0a0e */
[----:B------:R-:W-:Y:S02]  /*2430*/  IMAD.MOV R42, RZ, RZ, -R42 ;  /* 0x000000ffff2a7224 */ /* 0x000fe400078e0a2a */
[C---:B------:R-:W-:Y:S01]  /*2440*/  IMAD R51, R14.reuse, R18, R87 ;  /* 0x000000120e337224 */ /* 0x040fe200078e0257 */
[C---:B------:R-:W-:Y:S01]  /*2450*/  ISETP.GT.U32.AND P0, PT, R14.reuse, R83, PT ;  /* 0x000000530e00720c */ /* 0x040fe20003f04070 */
[----:B------:R-:W-:Y:S02]  /*2460*/  IMAD R89, R14, R42, R89 ;  /* 0x0000002a0e597224 */ /* 0x000fe400078e0259 */
[----:B------:R-:W-:-:S02]  /*2470*/  @!P4 IMAD.IADD R85, R85, 0x1, -R14 ;  /* 0x000000015555c824 */ /* 0x000fc400078e0a0e */
[----:B------:R-:W-:Y:S01]  /*2480*/  @!P6 IMAD.MOV R79, RZ, RZ, -R79 ;  /* 0x000000ffff4fe224 */ /* 0x000fe200078e0a4f */
[C---:B------:R-:W-:Y:S02]  /*2490*/  ISETP.GT.U32.AND P6, PT, R14.reuse, R51, PT ;  /* 0x000000330e00720c */ /* 0x040fe40003fc4070 */
[----:B------:R-:W-:Y:S01]  /*24a0*/  LOP3.LUT R74, R19, 0x30, RZ, 0xfc, !PT ;  /* 0x00000030134a7812 */ /* 0x000fe200078efcff */
[----:B------:R-:W-:Y:S01]  /*24b0*/  @!P5 IMAD.MOV R81, RZ, RZ, -R81 ;  /* 0x000000ffff51d224 */ /* 0x000fe200078e0a51 */
[C---:B------:R-:W-:Y:S02]  /*24c0*/  ISETP.GT.U32.AND P4, PT, R14.reuse, R85, PT ;  /* 0x000000550e00720c */ /* 0x040fe40003f84070 */
[----:B------:R-:W-:Y:S02]  /*24d0*/  ISETP.GT.U32.AND P5, PT, R14, R89, PT ;  /* 0x000000590e00720c */ /* 0x000fe40003fa4070 */
[----:B------:R-:W-:Y:S01]  /*24e0*/  IABS R91, R74 ;  /* 0x0000004a005b7213 */ /* 0x000fe20000000000 */
[----:B------:R-:W-:Y:S01]  /*24f0*/  @!P0 IMAD.IADD R83, R83, 0x1, -R14 ;  /* 0x0000000153538824 */ /* 0x000fe200078e0a0e */
[----:B------:R-:W-:-:S03]  /*2500*/  ISETP.GE.AND P0, PT, R76, RZ, PT ;  /* 0x000000ff4c00720c */ /* 0x000fc60003f06270 */
[----:B------:R-:W-:Y:S01]  /*2510*/  IMAD.HI.U32 R18, R34, R91, RZ ;  /* 0x0000005b22127227 */ /* 0x000fe200078e00ff */
[----:B------:R-:W-:-:S03]  /*2520*/  IABS R93, R82 ;  /* 0x00000052005d7213 */ /* 0x000fc60000000000 */
[----:B------:R-:W-:Y:S02]  /*2530*/  @!P6 IMAD.IADD R51, R51, 0x1, -R14 ;  /* 0x000000013333e824 */ /* 0x000fe400078e0a0e */
[----:B------:R-:W-:Y:S02]  /*2540*/  IMAD.MOV R18, RZ, RZ, -R18 ;  /* 0x000000ffff127224 */ /* 0x000fe400078e0a12 */
[----:B------:R-:W-:Y:S02]  /*2550*/  IMAD R87, R56, 0x3c, RZ ;  /* 0x0000003c38577824 */ /* 0x000fe400078e02ff */
[--C-:B------:R-:W-:Y:S01]  /*2560*/  @!P4 IMAD.IADD R85, R85, 0x1, -R14.reuse ;  /* 0x000000015555c824 */ /* 0x100fe200078e0a0e */
[----:B------:R-:W-:Y:S01]  /*2570*/  ISETP.GE.AND P4, PT, R50, RZ, PT ;  /* 0x000000ff3200720c */ /* 0x000fe20003f86270 */
[----:B------:R-:W-:Y:S01]  /*2580*/  @!P5 IMAD.IADD R89, R89, 0x1, -R14 ;  /* 0x000000015959d824 */ /* 0x000fe200078e0a0e */
[C---:B------:R-:W-:Y:S01]  /*2590*/  ISETP.GT.U32.AND P5, PT, R14.reuse, R51, PT ;  /* 0x000000330e00720c */ /* 0x040fe20003fa4070 */
[----:B------:R-:W-:Y:S01]  /*25a0*/  IMAD R91, R14, R18, R91 ;  /* 0x000000120e5b7224 */ /* 0x000fe200078e025b */
[----:B------:R-:W-:Y:S01]  /*25b0*/  IADD3 R18, P6, PT, R87, R6, RZ ;  /* 0x0000000657127210 */ /* 0x000fe20007fde0ff */
[----:B------:R-:W-:Y:S01]  /*25c0*/  IMAD.HI.U32 R42, R34, R93, RZ ;  /* 0x0000005d222a7227 */ /* 0x000fe200078e00ff */
[----:B------:R-:W-:-:S02]  /*25d0*/  LOP3.LUT R70, R19, 0x38, RZ, 0xfc, !PT ;  /* 0x0000003813467812 */ /* 0x000fc400078efcff */
[----:B------:R-:W-:Y:S01]  /*25e0*/  LEA.HI.X.SX32 R19, R43, R7, 0x1, P6 ;  /* 0x000000072b137211 */ /* 0x000fe200030f0eff */
[----:B------:R-:W-:Y:S01]  /*25f0*/  IMAD.MOV R42, RZ, RZ, -R42 ;  /* 0x000000ffff2a7224 */ /* 0x000fe200078e0a2a */
[C---:B------:R-:W-:Y:S01]  /*2600*/  ISETP.GT.U32.AND P6, PT, R14.reuse, R89, PT ;  /* 0x000000590e00720c */ /* 0x040fe20003fc4070 */
[----:B------:R-:W-:Y:S01]  /*2610*/  @!P0 IMAD.MOV R83, RZ, RZ, -R83 ;  /* 0x000000ffff538224 */ /* 0x000fe200078e0a53 */
[C---:B------:R-:W-:Y:S01]  /*2620*/  ISETP.GT.U32.AND P0, PT, R14.reuse, R91, PT ;  /* 0x0000005b0e00720c */ /* 0x040fe20003f04070 */
[----:B------:R-:W-:Y:S01]  /*2630*/  IMAD R93, R14, R42, R93 ;  /* 0x0000002a0e5d7224 */ /* 0x000fe200078e025d */
[----:B------:R-:W-:Y:S01]  /*2640*/  IABS R95, R70 ;  /* 0x00000046005f7213 */ /* 0x000fe20000000000 */
[----:B------:R-:W-:Y:S02]  /*2650*/  VIADD R72, R37, 0x3c ;  /* 0x0000003c25487836 */ /* 0x000fe40000000000 */
[----:B------:R-:W-:Y:S01]  /*2660*/  @!P4 IMAD.MOV R85, RZ, RZ, -R85 ;  /* 0x000000ffff55c224 */ /* 0x000fe200078e0a55 */
[----:B------:R-:W-:Y:S01]  /*2670*/  ISETP.GE.AND P4, PT, R78, RZ, PT ;  /* 0x000000ff4e00720c */ /* 0x000fe20003f86270 */
[----:B------:R-:W-:Y:S01]  /*2680*/  @!P5 IMAD.IADD R51, R51, 0x1, -R14 ;  /* 0x000000013333d824 */ /* 0x000fe200078e0a0e */
[----:B------:R-:W-:Y:S01]  /*2690*/  ISETP.GT.U32.AND P5, PT, R14, R93, PT ;  /* 0x0000005d0e00720c */ /* 0x000fe20003fa4070 */
[----:B------:R-:W-:Y:S01]  /*26a0*/  IMAD.HI.U32 R42, R34, R95, RZ ;  /* 0x0000005f222a7227 */ /* 0x000fe200078e00ff */
[----:B------:R-:W-:-:S03]  /*26b0*/  IABS R97, R72 ;  /* 0x0000004800617213 */ /* 0x000fc60000000000 */
[----:B------:R-:W-:Y:S02]  /*26c0*/  IMAD R87, R56, 0x3e, RZ ;  /* 0x0000003e38577824 */ /* 0x000fe400078e02ff */
[----:B------:R-:W-:Y:S01]  /*26d0*/  @!P6 IMAD.IADD R89, R89, 0x1, -R14 ;  /* 0x000000015959e824 */ /* 0x000fe200078e0a0e */
[----:B------:R-:W-:Y:S01]  /*26e0*/  ISETP.GE.AND P6, PT, R80, RZ, PT ;  /* 0x000000ff5000720c */ /* 0x000fe20003fc6270 */
[----:B------:R-:W-:Y:S02]  /*26f0*/  IMAD.MOV R50, RZ, RZ, -R42 ;  /* 0x000000ffff327224 */ /* 0x000fe400078e0a2a */
[----:B------:R-:W-:-:S04]  /*2700*/  IMAD.HI.U32 R34, R34, R97, RZ ;  /* 0x0000006122227227 */ /* 0x000fc800078e00ff */
[----:B------:R-:W-:Y:S01]  /*2710*/  @!P0 IMAD.IADD R91, R91, 0x1, -R14 ;  /* 0x000000015b5b8824 */ /* 0x000fe200078e0a0e */
[----:B------:R-:W-:Y:S01]  /*2720*/  IADD3 R42, P0, PT, R87, R6, RZ ;  /* 0x00000006572a7210 */ /* 0x000fe20007f1e0ff */
[----:B------:R-:W-:Y:S02]  /*2730*/  IMAD R95, R14, R50, R95 ;  /* 0x000000320e5f7224 */ /* 0x000fe400078e025f */
[----:B------:R-:W-:Y:S02]  /*2740*/  IMAD.MOV.U32 R87, RZ, RZ, R51 ;  /* 0x000000ffff577224 */ /* 0x000fe400078e0033 */
[----:B------:R-:W-:Y:S02]  /*2750*/  IMAD.MOV R34, RZ, RZ, -R34 ;  /* 0x000000ffff227224 */ /* 0x000fe400078e0a22 */
[----:B------:R-:W-:Y:S02]  /*2760*/  IMAD R43, R56, 0x1f, RZ ;  /* 0x0000001f382b7824 */ /* 0x000fe400078e02ff */
[----:B------:R-:W-:Y:S01]  /*2770*/  @!P5 IMAD.IADD R93, R93, 0x1, -R14 ;  /* 0x000000015d5dd824 */ /* 0x000fe200078e0a0e */
[C---:B------:R-:W-:Y:S01]  /*2780*/  ISETP.GT.U32.AND P5, PT, R14.reuse, R91, PT ;  /* 0x0000005b0e00720c */ /* 0x040fe20003fa4070 */
[----:B------:R-:W-:Y:S01]  /*2790*/  @!P4 IMAD.MOV R87, RZ, RZ, -R87 ;  /* 0x000000ffff57c224 */ /* 0x000fe200078e0a57 */
[C---:B------:R-:W-:Y:S01]  /*27a0*/  ISETP.GT.U32.AND P4, PT, R14.reuse, R95, PT ;  /* 0x0000005f0e00720c */ /* 0x040fe20003f84070 */
[C---:B------:R-:W-:Y:S01]  /*27b0*/  IMAD R97, R14.reuse, R34, R97 ;  /* 0x000000220e617224 */ /* 0x040fe200078e0261 */
[----:B------:R-:W-:Y:S01]  /*27c0*/  LEA.HI.X.SX32 R43, R43, R7, 0x1, P0 ;  /* 0x000000072b2b7211 */ /* 0x000fe200000f0eff */
[----:B------:R-:W-:Y:S01]  /*27d0*/  @!P6 IMAD.MOV R89, RZ, RZ, -R89 ;  /* 0x000000ffff59e224 */ /* 0x000fe200078e0a59 */
[----:B------:R-:W-:-:S02]  /*27e0*/  ISETP.GT.U32.AND P0, PT, R14, R93, PT ;  /* 0x0000005d0e00720c */ /* 0x000fc40003f04070 */
[----:B------:R-:W-:Y:S01]  /*27f0*/  ISETP.GT.U32.AND P6, PT, R14, R97, PT ;  /* 0x000000610e00720c */ /* 0x000fe20003fc4070 */
[----:B------:R-:W-:-:S04]  /*2800*/  IMAD R51, R56, 0x38, RZ ;  /* 0x0000003838337824 */ /* 0x000fc800078e02ff */
[--C-:B------:R-:W-:Y:S01]  /*2810*/  @!P5 IMAD.IADD R91, R91, 0x1, -R14.reuse ;  /* 0x000000015b5bd824 */ /* 0x100fe200078e0a0e */
[----:B------:R-:W-:Y:S01]  /*2820*/  ISETP.GE.AND P5, PT, R74, RZ, PT ;  /* 0x000000ff4a00720c */ /* 0x000fe20003fa6270 */
[----:B------:R-:W-:Y:S01]  /*2830*/  @!P4 IMAD.IADD R95, R95, 0x1, -R14 ;  /* 0x000000015f5fc824 */ /* 0x000fe200078e0a0e */
[----:B------:R-:W-:-:S03]  /*2840*/  ISETP.GE.AND P4, PT, R82, RZ, PT ;  /* 0x000000ff5200720c */ /* 0x000fc60003f86270 */
[--C-:B------:R-:W-:Y:S01]  /*2850*/  @!P0 IMAD.IADD R93, R93, 0x1, -R14.reuse ;  /* 0x000000015d5d8824 */ /* 0x100fe200078e0a0e */
[----:B------:R-:W-:Y:S01]  /*2860*/  IADD3 R50, P0, PT, R51, R6, RZ ;  /* 0x0000000633327210 */ /* 0x000fe20007f1e0ff */
[----:B------:R-:W-:-:S03]  /*2870*/  @!P6 IMAD.IADD R97, R97, 0x1, -R14 ;  /* 0x000000016161e824 */ /* 0x000fc600078e0a0e */
[----:B------:R-:W-:Y:S02]  /*2880*/  LEA.HI.X.SX32 R51, R99, R7, 0x1, P0 ;  /* 0x0000000763337211 */ /* 0x000fe400000f0eff */
[C---:B------:R-:W-:Y:S02]  /*2890*/  ISETP.GT.U32.AND P0, PT, R14.reuse, R95, PT ;  /* 0x0000005f0e00720c */ /* 0x040fe40003f04070 */
[----:B------:R-:W-:Y:S01]  /*28a0*/  ISETP.GT.U32.AND P6, PT, R14, R97, PT ;  /* 0x000000610e00720c */ /* 0x000fe20003fc4070 */
[----:B------:R-:W-:Y:S01]  /*28b0*/  @!P5 IMAD.MOV R91, RZ, RZ, -R91 ;  /* 0x000000ffff5bd224 */ /* 0x000fe200078e0a5b */
[----:B------:R-:W-:Y:S01]  /*28c0*/  ISETP.GE.AND P5, PT, R70, RZ, PT ;  /* 0x000000ff4600720c */ /* 0x000fe20003fa6270 */
[----:B------:R-:W-:Y:S01]  /*28d0*/  @!P4 IMAD.MOV R93, RZ, RZ, -R93 ;  /* 0x000000ffff5dc224 */ /* 0x000fe200078e0a5d */
[----:B------:R-:W-:Y:S01]  /*28e0*/  ISETP.GE.AND P4, PT, R72, RZ, PT ;  /* 0x000000ff4800720c */ /* 0x000fe20003f86270 */
[----:B------:R-:W-:-:S06]  /*28f0*/  VIADD R34, R4, 0xfffffff1 ;  /* 0xfffffff104227836 */ /* 0x000fcc0000000000 */
[--C-:B------:R-:W-:Y:S01]  /*2900*/  @!P0 IMAD.IADD R95, R95, 0x1, -R14.reuse ;  /* 0x000000015f5f8824 */ /* 0x100fe200078e0a0e */
[----:B--2---:R-:W-:Y:S01]  /*2910*/  IADD3 R6, P0, PT, R99, R6, RZ ;  /* 0x0000000663067210 */ /* 0x004fe20007f1e0ff */
[----:B------:R-:W-:Y:S01]  /*2920*/  @!P6 IMAD.IADD R97, R97, 0x1, -R14 ;  /* 0x000000016161e824 */ /* 0x000fe200078e0a0e */
[----:B------:R-:W-:Y:S01]  /*2930*/  SHF.R.U32.HI R14, RZ, 0x6, R33 ;  /* 0x00000006ff0e7819 */ /* 0x000fe20000011621 */
[----:B------:R-:W-:Y:S01]  /*2940*/  @!P5 IMAD.MOV R95, RZ, RZ, -R95 ;  /* 0x000000ffff5fd224 */ /* 0x000fe200078e0a5f */
[----:B------:R-:W-:Y:S01]  /*2950*/  LEA.HI.X.SX32 R7, R30, R7, 0x1, P0 ;  /* 0x000000071e077211 */ /* 0x000fe200000f0eff */
[----:B------:R-:W-:Y:S01]  /*2960*/  @!P4 IMAD.MOV R97, RZ, RZ, -R97 ;  /* 0x000000ffff61c224 */ /* 0x000fe200078e0a61 */
[----:B------:R-:W-:Y:S02]  /*2970*/  ISETP.GE.U32.AND P6, PT, R34, 0x7fffffd2, PT ;  /* 0x7fffffd22200780c */ /* 0x000fe40003fc6070 */
[----:B------:R-:W-:Y:S02]  /*2980*/  LOP3.LUT P0, RZ, R14, 0x1, RZ, 0xc0, !PT ;  /* 0x000000010eff7812 */ /* 0x000fe4000780c0ff */
[----:B------:R-:W-:-:S02]  /*2990*/  ISETP.NE.AND P5, PT, R71, RZ, PT ;  /* 0x000000ff4700720c */ /* 0x000fc40003fa5270 */
[----:B------:R-:W-:Y:S02]  /*29a0*/  LOP3.LUT R34, RZ, R71, RZ, 0x33, !PT ;  /* 0x00000047ff227212 */ /* 0x000fe400078e33ff */
[----:B------:R-:W-:Y:S02]  /*29b0*/  SHF.R.U32.HI R14, RZ, 0x5, R33 ;  /* 0x00000005ff0e7819 */ /* 0x000fe40000011621 */
[C---:B------:R-:W-:Y:S02]  /*29c0*/  SEL R71, R34.reuse, R67, !P5 ;  /* 0x0000004322477207 */ /* 0x040fe40006800000 */
[C---:B------:R-:W-:Y:S02]  /*29d0*/  SEL R80, R34.reuse, R65, !P5 ;  /* 0x0000004122507207 */ /* 0x040fe40006800000 */
[C---:B------:R-:W-:Y:S02]  /*29e0*/  SEL R74, R34.reuse, R69, !P5 ;  /* 0x00000045224a7207 */ /* 0x040fe40006800000 */
[----:B------:R-:W-:-:S02]  /*29f0*/  SEL R73, R34, R73, !P5 ;  /* 0x0000004922497207 */ /* 0x000fc40006800000 */
[C---:B------:R-:W-:Y:S02]  /*2a00*/  SEL R75, R34.reuse, R75, !P5 ;  /* 0x0000004b224b7207 */ /* 0x040fe40006800000 */
[C---:B------:R-:W-:Y:S02]  /*2a10*/  SEL R78, R34.reuse, R77, !P5 ;  /* 0x0000004d224e7207 */ /* 0x040fe40006800000 */
        /* <DEDUP_REMOVED lines=10> */
[----:B------:R-:W-:Y:S02]  /*2ac0*/  SHF.R.U32.HI R34, RZ, 0x4, R33 ;  /* 0x00000004ff227819 */ /* 0x000fe40000011621 */
[----:B------:R-:W-:Y:S02]  /*2ad0*/  LOP3.LUT P4, RZ, R14, 0x1, RZ, 0xc0, !PT ;  /* 0x000000010eff7812 */ /* 0x000fe4000788c0ff */
[----:B------:R-:W-:Y:S02]  /*2ae0*/  PRMT R65, RZ, 0x7610, R65 ;  /* 0x00007610ff417816 */ /* 0x000fe40000000041 */
[----:B------:R-:W-:Y:S02]  /*2af0*/  LOP3.LUT P5, RZ, R34, 0x1, RZ, 0xc0, !PT ;  /* 0x0000000122ff7812 */ /* 0x000fe400078ac0ff */
[----:B------:R-:W-:Y:S02]  /*2b00*/  SHF.R.U32.HI R34, RZ, 0x3, R33 ;  /* 0x00000003ff227819 */ /* 0x000fe40000011621 */
[----:B------:R-:W5:Y:S01]  /*2b10*/  @P0 LDG.E.U16 R65, desc[UR22][R10.64] ;  /* 0x000000160a410981 */ /* 0x000f62000c1e1500 */
[----:B------:R-:W-:-:S02]  /*2b20*/  PRMT R67, RZ, 0x7610, R67 ;  /* 0x00007610ff437816 */ /* 0x000fc40000000043 */
[----:B------:R-:W-:Y:S02]  /*2b30*/  LOP3.LUT P0, RZ, R34, 0x1, RZ, 0xc0, !PT ;  /* 0x0000000122ff7812 */ /* 0x000fe4000780c0ff */
[--C-:B------:R-:W-:Y:S02]  /*2b40*/  SHF.R.U32.HI R34, RZ, 0x2, R33.reuse ;  /* 0x00000002ff227819 */ /* 0x100fe40000011621 */
[----:B------:R-:W-:Y:S01]  /*2b50*/  SHF.R.U32.HI R33, RZ, 0x1, R33 ;  /* 0x00000001ff217819 */ /* 0x000fe20000011621 */
[----:B------:R-:W5:Y:S01]  /*2b60*/  @P4 LDG.E.U16 R67, desc[UR22][R12.64] ;  /* 0x000000160c434981 */ /* 0x000f62000c1e1500 */
[----:B------:R-:W-:Y:S02]  /*2b70*/  PRMT R69, RZ, 0x7610, R69 ;  /* 0x00007610ff457816 */ /* 0x000fe40000000045 */
[----:B------:R-:W-:-:S05]  /*2b80*/  LOP3.LUT P4, RZ, R33, 0x1, RZ, 0xc0, !PT ;  /* 0x0000000121ff7812 */ /* 0x000fca000788c0ff */
[----:B------:R2:W5:Y:S02]  /*2b90*/  @P0 LDG.E.U16 R69, desc[UR22][R50.64] ;  /* 0x0000001632450981 */ /* 0x000564000c1e1500 */
[----:B--2---:R-:W-:Y:S02]  /*2ba0*/  PRMT R50, RZ, 0x7610, R50 ;  /* 0x00007610ff327816 */ /* 0x004fe40000000032 */
[----:B------:R-:W-:-:S04]  /*2bb0*/  PRMT R51, RZ, 0x7610, R51 ;  /* 0x00007610ff337816 */ /* 0x000fc80000000033 */
[----:B------:R-:W5:Y:S04]  /*2bc0*/  @P4 LDG.E.U16 R50, desc[UR22][R18.64] ;  /* 0x0000001612324981 */ /* 0x000f68000c1e1500 */
[----:B------:R-:W5:Y:S01]  /*2bd0*/  @!P3 LDG.E.U16 R51, desc[UR22][R42.64] ;  /* 0x000000162a33b981 */ /* 0x000f62000c1e1500 */
[----:B------:R-:W-:-:S06]  /*2be0*/  PRMT R14, RZ, 0x7610, R14 ;  /* 0x00007610ff0e7816 */ /* 0x000fcc000000000e */
[----:B------:R2:W5:Y:S01]  /*2bf0*/  @!P6 LDG.E.U16 R14, desc[UR22][R6.64] ;  /* 0x00000016060ee981 */ /* 0x000562000c1e1500 */
[----:B------:R-:W-:Y:S02]  /*2c00*/  LOP3.LUT P6, RZ, R34, 0x1, RZ, 0xc0, !PT ;  /* 0x0000000122ff7812 */ /* 0x000fe400078cc0ff */
[----:B------:R-:W-:Y:S02]  /*2c10*/  LOP3.LUT R34, R38, 0x1f, RZ, 0xc0, !PT ;  /* 0x0000001f26227812 */ /* 0x000fe400078ec0ff */
[----:B------:R-:W-:-:S03]  /*2c20*/  PRMT R70, RZ, 0x7610, R70 ;  /* 0x00007610ff467816 */ /* 0x000fc60000000046 */
[----:B--2---:R-:W-:-:S03]  /*2c30*/  IMAD R6, R34, R57, RZ ;  /* 0x0000003922067224 */ /* 0x004fc600078e02ff */
[----:B------:R2:W5:Y:S02]  /*2c40*/  @P5 LDG.E.U16 R70, desc[UR22][R8.64] ;  /* 0x0000001608465981 */ /* 0x000564000c1e1500 */
[C---:B------:R-:W-:Y:S02]  /*2c50*/  LEA R76, P5, R6.reuse, UR18, 0x1 ;  /* 0x00000012064c7c11 */ /* 0x040fe4000f8a08ff */
[----:B------:R-:W-:Y:S02]  /*2c60*/  PRMT R72, RZ, 0x7610, R72 ;  /* 0x00007610ff487816 */ /* 0x000fe40000000048 */
[----:B------:R-:W-:Y:S01]  /*2c70*/  LEA.HI.X.SX32 R77, R6, UR19, 0x1, P5 ;  /* 0x00000013064d7c11 */ /* 0x000fe2000a8f0eff */
[----:B-1----:R-:W-:Y:S02]  /*2c80*/  IMAD R6, R71, UR4, RZ ;  /* 0x0000000447067c24 */ /* 0x002fe4000f8e02ff */
[----:B------:R-:W-:Y:S01]  /*2c90*/  IMAD R7, R74, UR4, RZ ;  /* 0x000000044a077c24 */ /* 0x000fe2000f8e02ff */
[----:B------:R1:W5:Y:S01]  /*2ca0*/  @P6 LDG.E.U16 R72, desc[UR22][R16.64] ;  /* 0x0000001610486981 */ /* 0x000362000c1e1500 */
[----:B--2---:R-:W-:Y:S01]  /*2cb0*/  IMAD R8, R73, UR4, RZ ;  /* 0x0000000449087c24 */ /* 0x004fe2000f8e02ff */
[-C--:B------:R-:W-:Y:S01]  /*2cc0*/  LEA R106, P5, R6, R76.reuse, 0x1 ;  /* 0x0000004c066a7211 */ /* 0x080fe200078a08ff */
[----:B------:R-:W-:Y:S01]  /*2cd0*/  IMAD R9, R75, UR4, RZ ;  /* 0x000000044b097c24 */ /* 0x000fe2000f8e02ff */
[-C--:B------:R-:W-:Y:S01]  /*2ce0*/  LEA R104, P6, R7, R76.reuse, 0x1 ;  /* 0x0000004c07687211 */ /* 0x080fe200078c08ff */
[----:B------:R-:W-:Y:S01]  /*2cf0*/  IMAD R10, R78, UR4, RZ ;  /* 0x000000044e0a7c24 */ /* 0x000fe2000f8e02ff */
[----:B------:R-:W-:Y:S01]  /*2d00*/  LEA.HI.X.SX32 R107, R6, R77, 0x1, P5 ;  /* 0x0000004d066b7211 */ /* 0x000fe200028f0eff */
[----:B------:R-:W-:Y:S01]  /*2d10*/  IMAD R11, R79, UR4, RZ ;  /* 0x000000044f0b7c24 */ /* 0x000fe2000f8e02ff */
[----:B------:R-:W-:-:S02]  /*2d20*/  LEA R102, P5, R8, R76, 0x1 ;  /* 0x0000004c08667211 */ /* 0x000fc400078a08ff */
[-C--:B------:R-:W-:Y:S02]  /*2d30*/  LEA.HI.X.SX32 R105, R7, R77.reuse, 0x1, P6 ;  /* 0x0000004d07697211 */ /* 0x080fe400030f0eff */
[-C--:B------:R-:W-:Y:S01]  /*2d40*/  LEA R100, P6, R9, R76.reuse, 0x1 ;  /* 0x0000004c09647211 */ /* 0x080fe200078c08ff */
[----:B------:R-:W-:Y:S01]  /*2d50*/  IMAD R12, R81, UR4, RZ ;  /* 0x00000004510c7c24 */ /* 0x000fe2000f8e02ff */
[-C--:B------:R-:W-:Y:S01]  /*2d60*/  LEA.HI.X.SX32 R103, R8, R77.reuse, 0x1, P5 ;  /* 0x0000004d08677211 */ /* 0x080fe200028f0eff */
[----:B------:R-:W-:Y:S01]  /*2d70*/  IMAD R13, R80, UR4, RZ ;  /* 0x00000004500d7c24 */ /* 0x000fe2000f8e02ff */
[CC--:B------:R-:W-:Y:S02]  /*2d80*/  LEA R98, P5, R10.reuse, R76.reuse, 0x1 ;  /* 0x0000004c0a627211 */ /* 0x0c0fe400078a08ff */
[-C--:B------:R-:W-:Y:S02]  /*2d90*/  LEA.HI.X.SX32 R101, R9, R77.reuse, 0x1, P6 ;  /* 0x0000004d09657211 */ /* 0x080fe400030f0eff */
[-C--:B------:R-:W-:Y:S01]  /*2da0*/  LEA R96, P6, R11, R76.reuse, 0x1 ;  /* 0x0000004c0b607211 */ /* 0x080fe200078c08ff */
[----:B-1----:R-:W-:Y:S01]  /*2db0*/  IMAD R16, R83, UR4, RZ ;  /* 0x0000000453107c24 */ /* 0x002fe2000f8e02ff */
[----:B------:R-:W-:Y:S01]  /*2dc0*/  LEA.HI.X.SX32 R99, R10, R77, 0x1, P5 ;  /* 0x0000004d0a637211 */ /* 0x000fe200028f0eff */
[----:B------:R-:W-:Y:S01]  /*2dd0*/  IMAD R17, R85, UR4, RZ ;  /* 0x0000000455117c24 */ /* 0x000fe2000f8e02ff */
[----:B------:R-:W-:-:S02]  /*2de0*/  LEA R94, P5, R12, R76, 0x1 ;  /* 0x0000004c0c5e7211 */ /* 0x000fc400078a08ff */
[-C--:B------:R-:W-:Y:S02]  /*2df0*/  LEA.HI.X.SX32 R71, R11, R77.reuse, 0x1, P6 ;  /* 0x0000004d0b477211 */ /* 0x080fe400030f0eff */
[-C--:B------:R-:W-:Y:S01]  /*2e00*/  LEA R92, P6, R13, R76.reuse, 0x1 ;  /* 0x0000004c0d5c7211 */ /* 0x080fe200078c08ff */
[----:B------:R-:W-:Y:S01]  /*2e10*/  IMAD R9, R93, UR4, RZ ;  /* 0x000000045d097c24 */ /* 0x000fe2000f8e02ff */
[-C--:B------:R-:W-:Y:S01]  /*2e20*/  LEA.HI.X.SX32 R95, R12, R77.reuse, 0x1, P5 ;  /* 0x0000004d0c5f7211 */ /* 0x080fe200028f0eff */
[----:B------:R-:W-:Y:S01]  /*2e30*/  VIADD R33, R4, 0x1f ;  /* 0x0000001f04217836 */ /* 0x000fe20000000000 */
[CC--:B------:R-:W-:Y:S01]  /*2e40*/  LEA R90, P5, R16.reuse, R76.reuse, 0x1 ;  /* 0x0000004c105a7211 */ /* 0x0c0fe200078a08ff */
[----:B------:R-:W-:Y:S01]  /*2e50*/  IMAD R6, R87, UR4, RZ ;  /* 0x0000000457067c24 */ /* 0x000fe2000f8e02ff */
[-C--:B------:R-:W-:Y:S01]  /*2e60*/  LEA.HI.X.SX32 R93, R13, R77.reuse, 0x1, P6 ;  /* 0x0000004d0d5d7211 */ /* 0x080fe200030f0eff */
[----:B------:R-:W-:Y:S01]  /*2e70*/  IMAD R7, R89, UR4, RZ ;  /* 0x0000000459077c24 */ /* 0x000fe2000f8e02ff */
[-C--:B------:R-:W-:Y:S01]  /*2e80*/  LEA R88, P6, R17, R76.reuse, 0x1 ;  /* 0x0000004c11587211 */ /* 0x080fe200078c08ff */
[----:B------:R-:W-:Y:S01]  /*2e90*/  IMAD R8, R91, UR4, RZ ;  /* 0x000000045b087c24 */ /* 0x000fe2000f8e02ff */
[----:B------:R-:W-:Y:S01]  /*2ea0*/  LEA.HI.X.SX32 R91, R16, R77, 0x1, P5 ;  /* 0x0000004d105b7211 */ /* 0x000fe200028f0eff */
[----:B------:R-:W-:Y:S01]  /*2eb0*/  IMAD R10, R82, UR4, RZ ;  /* 0x00000004520a7c24 */ /* 0x000fe2000f8e02ff */
[----:B------:R-:W-:Y:S01]  /*2ec0*/  ISETP.GT.AND P0, PT, R33, 0x1f, PT ;  /* 0x0000001f2100780c */ /* 0x000fe20003f04270 */
[----:B------:R-:W-:Y:S01]  /*2ed0*/  IMAD R97, R97, UR4, RZ ;  /* 0x0000000461617c24 */ /* 0x000fe2000f8e02ff */
[----:B------:R-:W-:-:S02]  /*2ee0*/  LEA R86, P5, R6, R76, 0x1 ;  /* 0x0000004c06567211 */ /* 0x000fc400078a08ff */
[----:B------:R-:W-:Y:S01]  /*2ef0*/  LEA.HI.X.SX32 R89, R17, R77, 0x1, P6 ;  /* 0x0000004d11597211 */ /* 0x000fe200030f0eff */
[----:B------:R-:W-:-:S04]  /*2f00*/  @!UP0 UIADD3 UR4, UPT, UPT, -UR7, 0x100000, URZ ;  /* 0x0010000007048890 */ /* 0x000fc8000fffe1ff */
[----:B------:R-:W-:Y:S02]  /*2f10*/  @!UP0 USHF.L.U32 UR5, UR4, 0xb, URZ ;  /* 0x0000000b04058899 */ /* 0x000fe400080006ff */
[----:B------:R-:W-:Y:S01]  /*2f20*/  @!UP0 USHF.L.U32 UR4, UR4, 0x1, URZ ;  /* 0x0000000104048899 */ /* 0x000fe200080006ff */
[CC--:B------:R-:W-:Y:S02]  /*2f30*/  LEA R84, P6, R7.reuse, R76.reuse, 0x1 ;  /* 0x0000004c07547211 */ /* 0x0c0fe400078c08ff */
[-C--:B------:R-:W-:Y:S02]  /*2f40*/  LEA.HI.X.SX32 R87, R6, R77.reuse, 0x1, P5 ;  /* 0x0000004d06577211 */ /* 0x080fe400028f0eff */
[-C--:B------:R-:W-:Y:S02]  /*2f50*/  LEA R82, P5, R8, R76.reuse, 0x1 ;  /* 0x0000004c08527211 */ /* 0x080fe400078a08ff */
[----:B------:R-:W-:Y:S01]  /*2f60*/  LEA.HI.X.SX32 R85, R7, R77, 0x1, P6 ;  /* 0x0000004d07557211 */ /* 0x000fe200030f0eff */
[----:B------:R-:W-:Y:S01]  /*2f70*/  VOTEU.ALL UP0, P2 ;  /* 0x0000000000ff7886 */ /* 0x000fe20001000000 */
[----:B------:R-:W-:-:S02]  /*2f80*/  LEA R80, P6, R9, R76, 0x1 ;  /* 0x0000004c09507211 */ /* 0x000fc400078c08ff */
[-C--:B------:R-:W-:Y:S02]  /*2f90*/  LEA.HI.X.SX32 R83, R8, R77.reuse, 0x1, P5 ;  /* 0x0000004d08537211 */ /* 0x080fe400028f0eff */
[CC--:B------:R-:W-:Y:S01]  /*2fa0*/  LEA R78, P5, R10.reuse, R76.reuse, 0x1 ;  /* 0x0000004c0a4e7211 */ /* 0x0c0fe200078a08ff */
[----:B------:R1:W2:Y:S01]  /*2fb0*/  @!UP0 SYNCS.EXCH.64 URZ, [UR11+0x2008], UR4 ;  /* 0x002008040bff85b2 */ /* 0x0002a20008000100 */
[-C--:B------:R-:W-:Y:S02]  /*2fc0*/  LEA.HI.X.SX32 R81, R9, R77.reuse, 0x1, P6 ;  /* 0x0000004d09517211 */ /* 0x080fe400030f0eff */
[----:B------:R-:W-:Y:S02]  /*2fd0*/  LEA R76, P6, R97, R76, 0x1 ;  /* 0x0000004c614c7211 */ /* 0x000fe400078c08ff */
[----:B------:R-:W-:Y:S02]  /*2fe0*/  LEA.HI.X.SX32 R79, R10, R77, 0x1, P5 ;  /* 0x0000004d0a4f7211 */ /* 0x000fe400028f0eff */
[----:B------:R-:W-:-:S02]  /*2ff0*/  ISETP.LT.AND P5, PT, R34, R4, P0 ;  /* 0x000000042200720c */ /* 0x000fc400007a1270 */
[----:B------:R-:W-:Y:S01]  /*3000*/  LEA.HI.X.SX32 R77, R97, R77, 0x1, P6 ;  /* 0x0000004d614d7211 */ /* 0x000fe200030f0eff */
[----:B-1----:R-:W-:Y:S10]  /*3010*/  @!P0 BRA `(.L_x_6) ;  /* 0x0000000000448947 */ /* 0x002ff40003800000 */
[----:B-----5:R-:W-:Y:S02]  /*3020*/  PRMT R4, R68, 0x5410, R5 ;  /* 0x0000541044047816 */ /* 0x020fe40000000005 */
[----:B------:R-:W-:Y:S02]  /*3030*/  PRMT R11, R14, 0x5410, R15 ;  /* 0x000054100e0b7816 */ /* 0x000fe4000000000f */
[----:B------:R-:W-:Y:S02]  /*3040*/  PRMT R5, R41, 0x5410, R62 ;  /* 0x0000541029057816 */ /* 0x000fe4000000003e */
[----:B------:R-:W-:Y:S02]  /*3050*/  PRMT R6, R45, 0x5410, R54 ;  /* 0x000054102d067816 */ /* 0x000fe40000000036 */
[----:B------:R-:W-:Y:S02]  /*3060*/  PRMT R7, R63, 0x5410, R66 ;  /* 0x000054103f077816 */ /* 0x000fe40000000042 */
[----:B------:R-:W-:-:S02]  /*3070*/  PRMT R8, R49, 0x5410, R46 ;  /* 0x0000541031087816 */ /* 0x000fc4000000002e */
[----:B------:R-:W-:Y:S02]  /*3080*/  PRMT R9, R52, 0x5410, R59 ;  /* 0x0000541034097816 */ /* 0x000fe4000000003b */
        /* <DEDUP_REMOVED lines=8> */
[----:B------:R-:W-:-:S04]  /*3110*/  PRMT R19, R50, 0x5410, R51 ;  /* 0x0000541032137816 */ /* 0x000fc80000000033 */
[----:B------:R1:W-:Y:S03]  /*3120*/  STTM.x16 tmem[UR12+0x40], R4 ;  /* 0x00004004000079ed */ /* 0x0003e6000824000c */
.L_x_6:
[----:B------:R-:W3:Y:S01]  /*3130*/  FENCE.VIEW.ASYNC.T ;  /* 0x00000000000073c6 */ /* 0x000ee20000000200 */
[----:B-1---5:R-:W-:Y:S01]  /*3140*/  PRMT R5, RZ, 0x7610, R5 ;  /* 0x00007610ff057816 */ /* 0x022fe20000000005 */
[----:B--23--:R-:W-:Y:S01]  /*3150*/  BAR.SYNC.DEFER_BLOCKING 0x0 ;  /* 0x0000000000007b1d */ /* 0x00cfe20000010000 */
[----:B------:R-:W-:Y:S01]  /*3160*/  PRMT R7, RZ, 0x7610, R7 ;  /* 0x00007610ff077816 */ /* 0x000fe20000000007 */
[----:B------:R-:W-:Y:S01]  /*3170*/  IMAD.MOV.U32 R97, RZ, RZ, R71 ;  /* 0x000000ffff617224 */ /* 0x000fe200078e0047 */
[----:B------:R-:W-:Y:S02]  /*3180*/  PRMT R9, RZ, 0x7610, R9 ;  /* 0x00007610ff097816 */ /* 0x000fe40000000009 */
[----:B------:R-:W-:Y:S01]  /*3190*/  PRMT R11, RZ, 0x7610, R11 ;  /* 0x00007610ff0b7816 */ /* 0x000fe2000000000b */
[----:B------:R-:W1:Y:S01]  /*31a0*/  LDCU UR4, c[0x0][0x3a0] ;  /* 0x00007400ff0477ac */ /* 0x000e620008000800 */
[----:B------:R-:W-:Y:S02]  /*31b0*/  PRMT R13, RZ, 0x7610, R13 ;  /* 0x00007610ff0d7816 */ /* 0x000fe4000000000d */
[----:B------:R-:W-:-:S02]  /*31c0*/  PRMT R15, RZ, 0x7610, R15 ;  /* 0x00007610ff0f7816 */ /* 0x000fc4000000000f */
[----:B------:R-:W-:Y:S02]  /*31d0*/  PRMT R17, RZ, 0x7610, R17 ;  /* 0x00007610ff117816 */ /* 0x000fe40000000011 */
[----:B------:R-:W-:Y:S02]  /*31e0*/  PRMT R19, RZ, 0x7610, R19 ;  /* 0x00007610ff137816 */ /* 0x000fe40000000013 */
[----:B------:R-:W-:Y:S02]  /*31f0*/  PRMT R4, RZ, 0x7610, R4 ;  /* 0x00007610ff047816 */ /* 0x000fe40000000004 */
[----:B------:R-:W-:Y:S02]  /*3200*/  PRMT R6, RZ, 0x7610, R6 ;  /* 0x00007610ff067816 */ /* 0x000fe40000000006 */
[----:B------:R-:W-:Y:S02]  /*3210*/  PRMT R8, RZ, 0x7610, R8 ;  /* 0x00007610ff087816 */ /* 0x000fe40000000008 */
[----:B------:R-:W-:-:S02]  /*3220*/  PRMT R10, RZ, 0x7610, R10 ;  /* 0x00007610ff0a7816 */ /* 0x000fc4000000000a */
[----:B------:R-:W-:Y:S01]  /*3230*/  PRMT R12, RZ, 0x7610, R12 ;  /* 0x00007610ff0c7816 */ /* 0x000fe2000000000c */
[----:B------:R-:W2:Y:S01]  /*3240*/  @P5 LDG.E.U16 R5, desc[UR22][R106.64] ;  /* 0x000000166a055981 */ /* 0x000ea2000c1e1500 */
[----:B------:R-:W-:Y:S02]  /*3250*/  PRMT R14, RZ, 0x7610, R14 ;  /* 0x00007610ff0e7816 */ /* 0x000fe4000000000e */
[----:B------:R-:W-:Y:S01]  /*3260*/  PRMT R16, RZ, 0x7610, R16 ;  /* 0x00007610ff107816 */ /* 0x000fe20000000010 */
[----:B------:R-:W3:Y:S01]  /*3270*/  @P5 LDG.E.U16 R7, desc[UR22][R102.64] ;  /* 0x0000001666075981 */ /* 0x000ee2000c1e1500 */
[----:B------:R-:W-:-:S03]  /*3280*/  PRMT R18, RZ, 0x7610, R18 ;  /* 0x00007610ff127816 */ /* 0x000fc60000000012 */
[----:B------:R-:W4:Y:S04]  /*3290*/  @P5 LDG.E.U16 R9, desc[UR22][R98.64] ;  /* 0x0000001662095981 */ /* 0x000f28000c1e1500 */
        /* <DEDUP_REMOVED lines=12> */
[----:B------:R-:W4:Y:S01]  /*3360*/  @P5 LDG.E.U16 R18, desc[UR22][R76.64] ;  /* 0x000000164c125981 */ /* 0x000f22000c1e1500 */
[----:B------:R-:W-:-:S02]  /*3370*/  SHF.R.S32.HI R40, RZ, 0x1f, R35 ;  /* 0x0000001fff287819 */ /* 0x000fc40000011423 */
[----:B------:R-:W-:Y:S02]  /*3380*/  SHF.R.S32.HI R39, RZ, 0x6, R38 ;  /* 0x00000006ff277819 */ /* 0x000fe40000011426 */
[----:B------:R-:W-:Y:S01]  /*3390*/  SHF.L.U64.HI R37, R35, 0x1, R40 ;  /* 0x0000000123257819 */ /* 0x000fe20000010228 */
[----:B------:R-:W-:Y:S01]  /*33a0*/  IMAD.SHL.U32 R35, R56, 0x20, RZ ;  /* 0x0000002038237824 */ /* 0x000fe200078e00ff */
[----:B------:R-:W-:Y:S01]  /*33b0*/  SGXT R39, R39, 0x1 ;  /* 0x000000012727781a */ /* 0x000fe20000000200 */
[----:B------:R-:W-:Y:S02]  /*33c0*/  IMAD.SHL.U32 R38, R38, 0x2, RZ ;  /* 0x0000000226267824 */ /* 0x000fe400078e00ff */
[----:B------:R-:W-:Y:S01]  /*33d0*/  IMAD.WIDE R36, R35, 0x2, R36 ;  /* 0x0000000223247825 */ /* 0x000fe200078e0224 */
[----:B------:R-:W-:Y:S02]  /*33e0*/  LOP3.LUT R39, R39, 0x90, RZ, 0xc0, !PT ;  /* 0x0000009027277812 */ /* 0x000fe400078ec0ff */
[----:B------:R-:W-:-:S02]  /*33f0*/  IADD3 R119, P0, PT, R36, UR16, RZ ;  /* 0x0000001024777c10 */ /* 0x000fc4000ff1e0ff */
[----:B------:R-:W-:Y:S02]  /*3400*/  LOP3.LUT R36, R39, 0x7e, R38, 0x78, !PT ;  /* 0x0000007e27247812 */ /* 0x000fe400078e7826 */
[----:B------:R-:W-:Y:S02]  /*3410*/  IADD3.X R120, PT, PT, R37, UR17, RZ, P0, !PT ;  /* 0x0000001125787c10 */ /* 0x000fe400087fe4ff */
[----:B------:R-:W-:Y:S01]  /*3420*/  LOP3.LUT R37, R36, 0x20, RZ, 0x3c, !PT ;  /* 0x0000002024257812 */ /* 0x000fe200078e3cff */
[----:B-1----:R-:W-:-:S04]  /*3430*/  UIADD3 UR5, UPT, UPT, UR4, 0x1f, URZ ;  /* 0x0000001f04057890 */ /* 0x002fc8000fffe0ff */
[----:B------:R-:W-:-:S04]  /*3440*/  USHF.R.S32.HI UR4, URZ, 0x1f, UR5 ;  /* 0x0000001fff047899 */ /* 0x000fc80008011405 */
[----:B------:R-:W-:Y:S01]  /*3450*/  ULEA.HI UR4, UR4, UR5, URZ, 0x5 ;  /* 0x0000000504047291 */ /* 0x000fe2000f8f28ff */
[----:B------:R-:W-:-:S03]  /*3460*/  ISETP.NE.U32.AND P0, PT, RZ, UR9, PT ;  /* 0x00000009ff007c0c */ /* 0x000fc6000bf05070 */
[----:B------:R-:W-:Y:S01]  /*3470*/  USHF.R.S32.HI UR4, URZ, 0x5, UR4 ;  /* 0x00000005ff047899 */ /* 0x000fe20008011404 */
[----:B------:R-:W-:-:S03]  /*3480*/  ISETP.LT.OR P3, PT, R33, 0x20, P0 ;  /* 0x000000202100780c */ /* 0x000fc60000761670 */
[----:B------:R-:W-:-:S04]  /*3490*/  UISETP.LT.AND UP0, UPT, UR4, 0x1, UPT ;  /* 0x000000010400788c */ /* 0x000fc8000bf01270 */
[----:B------:R-:W-:Y:S01]  /*34a0*/  USEL UR4, UR4, 0x1, !UP0 ;  /* 0x0000000104047887 */ /* 0x000fe2000c000000 */
[----:B------:R-:W-:Y:S01]  /*34b0*/  SHF.R.S32.HI R55, RZ, 0x1f, R56 ;  /* 0x0000001fff377819 */ /* 0x000fe20000011438 */
[C---:B------:R-:W-:Y:S02]  /*34c0*/  IMAD R39, R56.reuse, 0xf, RZ ;  /* 0x0000000f38277824 */ /* 0x040fe400078e02ff */
[----:B------:R-:W-:Y:S01]  /*34d0*/  UIADD3 UR9, UPT, UPT, UR4, -0x1, URZ ;  /* 0xffffffff04097890 */ /* 0x000fe2000fffe0ff */
[C---:B------:R-:W-:Y:S02]  /*34e0*/  IMAD.SHL.U32 R40, R56.reuse, 0x10, RZ ;  /* 0x0000001038287824 */ /* 0x040fe400078e00ff */
[C---:B------:R-:W-:Y:S02]  /*34f0*/  IMAD R41, R56.reuse, 0x11, RZ ;  /* 0x0000001138297824 */ /* 0x040fe400078e02ff */
[C---:B------:R-:W-:Y:S02]  /*3500*/  IMAD R42, R56.reuse, 0x12, RZ ;  /* 0x00000012382a7824 */ /* 0x040fe400078e02ff */
[----:B------:R-:W-:-:S02]  /*3510*/  IMAD R43, R56, 0x13, RZ ;  /* 0x00000013382b7824 */ /* 0x000fc400078e02ff */
[C---:B------:R-:W-:Y:S02]  /*3520*/  IMAD R44, R56.reuse, 0x14, RZ ;  /* 0x00000014382c7824 */ /* 0x040fe400078e02ff */
[C---:B------:R-:W-:Y:S02]  /*3530*/  IMAD R45, R56.reuse, 0x15, RZ ;  /* 0x00000015382d7824 */ /* 0x040fe400078e02ff */
[C---:B------:R-:W-:Y:S02]  /*3540*/  IMAD R46, R56.reuse, 0x16, RZ ;  /* 0x00000016382e7824 */ /* 0x040fe400078e02ff */
[C---:B------:R-:W-:Y:S02]  /*3550*/  IMAD R47, R56.reuse, 0x17, RZ ;  /* 0x00000017382f7824 */ /* 0x040fe400078e02ff */
[C---:B------:R-:W-:Y:S02]  /*3560*/  IMAD R48, R56.reuse, 0x18, RZ ;  /* 0x0000001838307824 */ /* 0x040fe400078e02ff */
[----:B------:R-:W-:-:S02]  /*3570*/  IMAD R49, R56, 0x19, RZ ;  /* 0x0000001938317824 */ /* 0x000fc400078e02ff */
[C---:B------:R-:W-:Y:S02]  /*3580*/  IMAD R50, R56.reuse, 0x1a, RZ ;  /* 0x0000001a38327824 */ /* 0x040fe400078e02ff */
[C---:B------:R-:W-:Y:S02]  /*3590*/  IMAD R51, R56.reuse, 0x1b, RZ ;  /* 0x0000001b38337824 */ /* 0x040fe400078e02ff */
[C---:B------:R-:W-:Y:S02]  /*35a0*/  IMAD R52, R56.reuse, 0x1c, RZ ;  /* 0x0000001c38347824 */ /* 0x040fe400078e02ff */
[C---:B------:R-:W-:Y:S01]  /*35b0*/  IMAD R53, R56.reuse, 0x1d, RZ ;  /* 0x0000001d38357824 */ /* 0x040fe200078e02ff */
[----:B------:R-:W-:Y:S02]  /*35c0*/  UISETP.NE.U32.AND UP0, UPT, UR9, URZ, UPT ;  /* 0x000000ff0900728c */ /* 0x000fe4000bf05070 */
[----:B------:R-:W-:Y:S01]  /*35d0*/  UIADD3 UR13, UPT, UPT, UR10, 0x40, URZ ;  /* 0x000000400a0d7890 */ /* 0x000fe2000fffe0ff */
[----:B------:R-:W-:Y:S01]  /*35e0*/  IMAD.SHL.U32 R38, R57, 0x20, RZ ;  /* 0x0000002039267824 */ /* 0x000fe200078e00ff */
[C---:B------:R-:W-:Y:S01]  /*35f0*/  SHF.L.U64.HI R55, R56.reuse, 0x1, R55 ;  /* 0x0000000138377819 */ /* 0x040fe20000010237 */
[C---:B------:R-:W-:Y:S01]  /*3600*/  IMAD R54, R56.reuse, 0x1e, RZ ;  /* 0x0000001e38367824 */ /* 0x040fe200078e02ff */
[----:B------:R-:W-:Y:S01]  /*3610*/  SHF.R.S32.HI R57, RZ, 0x1f, R20 ;  /* 0x0000001fff397819 */ /* 0x000fe20000011414 */
[----:B------:R-:W-:Y:S01]  /*3620*/  IMAD R56, R56, 0x1f, RZ ;  /* 0x0000001f38387824 */ /* 0x000fe200078e02ff */
[----:B------:R-:W-:-:S02]  /*3630*/  SHF.R.S32.HI R60, RZ, 0x1f, R25 ;  /* 0x0000001fff3c7819 */ /* 0x000fc40000011419 */
[----:B------:R-:W-:Y:S02]  /*3640*/  SHF.R.S32.HI R62, RZ, 0x1f, R31 ;  /* 0x0000001fff3e7819 */ /* 0x000fe4000001141f */
[----:B------:R-:W-:Y:S02]  /*3650*/  SHF.R.S32.HI R65, RZ, 0x1f, R24 ;  /* 0x0000001fff417819 */ /* 0x000fe40000011418 */
[----:B------:R-:W-:Y:S02]  /*3660*/  SHF.R.S32.HI R69, RZ, 0x1f, R30 ;  /* 0x0000001fff457819 */ /* 0x000fe4000001141e */
[----:B------:R-:W-:Y:S02]  /*3670*/  SHF.R.S32.HI R70, RZ, 0x1f, R39 ;  /* 0x0000001fff467819 */ /* 0x000fe40000011427 */
[----:B------:R-:W-:Y:S02]  /*3680*/  SHF.R.S32.HI R71, RZ, 0x1f, R40 ;  /* 0x0000001fff477819 */ /* 0x000fe40000011428 */
        /* <DEDUP_REMOVED lines=12> */
[----:B------:R-:W-:Y:S01]  /*3750*/  SHF.R.S32.HI R116, RZ, 0x1f, R53 ;  /* 0x0000001fff747819 */ /* 0x000fe20000011435 */
[----:B--2---:R1:W-:Y:S04]  /*3760*/  STS.U16 [R36+UR11], R5 ;  /* 0x0000000524007988 */ /* 0x0043e8000800040b */
[----:B---3--:R-:W-:Y:S04]  /*3770*/  STS.U16 [R36+UR11+0x200], R7 ;  /* 0x0002000724007988 */ /* 0x008fe8000800040b */
[----:B----4-:R-:W-:Y:S04]  /*3780*/  STS.U16 [R36+UR11+0x400], R9 ;  /* 0x0004000924007988 */ /* 0x010fe8000800040b */
[----:B------:R-:W-:Y:S04]  /*3790*/  STS.U16 [R36+UR11+0x600], R11 ;  /* 0x0006000b24007988 */ /* 0x000fe8000800040b */
[----:B------:R-:W-:Y:S04]  /*37a0*/  STS.U16 [R36+UR11+0x800], R13 ;  /* 0x0008000d24007988 */ /* 0x000fe8000800040b */
[----:B------:R-:W-:Y:S04]  /*37b0*/  STS.U16 [R36+UR11+0xa00], R15 ;  /* 0x000a000f24007988 */ /* 0x000fe8000800040b */
[----:B------:R-:W-:Y:S04]  /*37c0*/  STS.U16 [R36+UR11+0xc00], R17 ;  /* 0x000c001124007988 */ /* 0x000fe8000800040b */
[----:B------:R-:W-:Y:S04]  /*37d0*/  STS.U16 [R36+UR11+0xe00], R19 ;  /* 0x000e001324007988 */ /* 0x000fe8000800040b */
[----:B------:R2:W-:Y:S04]  /*37e0*/  STS.U16 [R37+UR11+0x100], R4 ;  /* 0x0001000425007988 */ /* 0x0005e8000800040b */
[----:B------:R3:W-:Y:S04]  /*37f0*/  STS.U16 [R37+UR11+0x300], R6 ;  /* 0x0003000625007988 */ /* 0x0007e8000800040b */
[----:B------:R4:W-:Y:S04]  /*3800*/  STS.U16 [R37+UR11+0x500], R8 ;  /* 0x0005000825007988 */ /* 0x0009e8000800040b */
[----:B------:R0:W-:Y:S04]  /*3810*/  STS.U16 [R37+UR11+0x700], R10 ;  /* 0x0007000a25007988 */ /* 0x0001e8000800040b */
[----:B------:R0:W-:Y:S04]  /*3820*/  STS.U16 [R37+UR11+0x900], R12 ;  /* 0x0009000c25007988 */ /* 0x0001e8000800040b */
[----:B------:R0:W-:Y:S04]  /*3830*/  STS.U16 [R37+UR11+0xb00], R14 ;  /* 0x000b000e25007988 */ /* 0x0001e8000800040b */
[----:B------:R0:W-:Y:S04]  /*3840*/  STS.U16 [R37+UR11+0xd00], R16 ;  /* 0x000d001025007988 */ /* 0x0001e8000800040b */
[----:B------:R0:W-:Y:S01]  /*3850*/  STS.U16 [R37+UR11+0xf00], R18 ;  /* 0x000f001225007988 */ /* 0x0001e2000800040b */
[----:B------:R1:W-:Y:S06]  /*3860*/  MEMBAR.ALL.CTA ;  /* 0x0000000000007992 */ /* 0x0003ec0000008000 */
[----:B-1----:R-:W1:Y:S01]  /*3870*/  FENCE.VIEW.ASYNC.S ;  /* 0x00000000000073c6 */ /* 0x002e620000000000 */
[----:B------:R-:W-:-:S02]  /*3880*/  SHF.R.S32.HI R5, RZ, 0x1f, R28 ;  /* 0x0000001fff057819 */ /* 0x000fc4000001141c */
[----:B--2---:R-:W-:Y:S02]  /*3890*/  SHF.R.S32.HI R4, RZ, 0x1f, R21 ;  /* 0x0000001fff047819 */ /* 0x004fe40000011415 */
[----:B---3--:R-:W-:Y:S02]  /*38a0*/  SHF.R.S32.HI R6, RZ, 0x1f, R27 ;  /* 0x0000001fff067819 */ /* 0x008fe4000001141b */
[----:B----4-:R-:W-:Y:S02]  /*38b0*/  SHF.R.S32.HI R8, RZ, 0x1f, R23 ;  /* 0x0000001fff087819 */ /* 0x010fe40000011417 */
[----:B------:R-:W-:Y:S02]  /*38c0*/  SHF.R.S32.HI R7, RZ, 0x1f, R22 ;  /* 0x0000001fff077819 */ /* 0x000fe40000011416 */
[----:B------:R-:W-:Y:S02]  /*38d0*/  SHF.R.S32.HI R9, RZ, 0x1f, R26 ;  /* 0x0000001fff097819 */ /* 0x000fe4000001141a */
[----:B0-----:R-:W-:-:S02]  /*38e0*/  SHF.R.S32.HI R10, RZ, 0x1f, R29 ;  /* 0x0000001fff0a7819 */ /* 0x001fc4000001141d */
[----:B------:R-:W-:Y:S01]  /*38f0*/  SHF.R.S32.HI R11, RZ, 0x1f, R32 ;  /* 0x0000001fff0b7819 */ /* 0x000fe20000011420 */
[----:B-1----:R-:W-:Y:S06]  /*3900*/  BAR.SYNC.DEFER_BLOCKING 0x0 ;  /* 0x0000000000007b1d */ /* 0x002fec0000010000 */
[----:B------:R-:W-:Y:S05]  /*3910*/  @P3 BRA `(.L_x_7) ;  /* 0x00000000004c3947 */ /* 0x000fea0003800000 */
[----:B------:R-:W-:Y:S01]  /*3920*/  USHF.R.U32.HI UR6, URZ, 0x4, UR11 ;  /* 0x00000004ff067899 */ /* 0x000fe2000801160b */
[----:B------:R-:W-:Y:S01]  /*3930*/  UMOV UR14, 0xfffffffe ;  /* 0xfffffffe000e7882 */ /* 0x000fe20000000000 */
[----:B------:R-:W-:Y:S02]  /*3940*/  UMOV UR15, 0x7fffbfdf ;  /* 0x7fffbfdf000f7882 */ /* 0x000fe40000000000 */
[----:B------:R-:W-:Y:S01]  /*3950*/  USGXT.U32 UR6, UR6, 0xe ;  /* 0x0000000e0606789a */ /* 0x000fe20008000000 */
[----:B------:R-:W-:Y:S01]  /*3960*/  UMOV UR7, URZ ;  /* 0x000000ff00077c82 */ /* 0x000fe20008000000 */
[----:B------:R-:W-:Y:S02]  /*3970*/  UIADD3 UR16, UPT, UPT, UR10, 0x48, URZ ;  /* 0x000000480a107890 */ /* 0x000fe4000fffe0ff */
[----:B------:R-:W-:Y:S01]  /*3980*/  UIADD3.64 UR14, UPT, UPT, UR6, -UR14, URZ ;  /* 0x8000000e060e7297 */ /* 0x000fe2000fffe0ff */
[----:B------:R-:W-:Y:S01]  /*3990*/  UMOV UR18, 0x0 ;  /* 0x0000000000127882 */ /* 0x000fe20000000000 */
[----:B------:R-:W-:Y:S01]  /*39a0*/  UMOV UR19, 0x8100490 ;  /* 0x0810049000137882 */ /* 0x000fe20000000000 */
[----:B------:R-:W-:Y:S01]  /*39b0*/  UMOV UR4, UR8 ;  /* 0x0000000800047c82 */ /* 0x000fe20008000000 */
[----:B------:R-:W-:Y:S01]  /*39c0*/  UMOV UR5, URZ ;  /* 0x000000ff00057c82 */ /* 0x000fe20008000000 */
[----:B------:R-:W-:Y:S01]  /*39d0*/  UMOV UR7, 0x80004020 ;  /* 0x8000402000077882 */ /* 0x000fe20000000000 */
[----:B------:R-:W-:Y:S01]  /*39e0*/  UMOV UR20, 0x0 ;  /* 0x0000000000147882 */ /* 0x000fe20000000000 */
[----:B------:R-:W-:Y:S01]  /*39f0*/  UMOV UR21, 0x8100490 ;  /* 0x0810049000157882 */ /* 0x000fe20000000000 */
[----:B------:R-:W-:Y:S01]  /*3a00*/  UMOV UR4, UR4 ;  /* 0x0000000400047c82 */ /* 0x000fe20008000000 */
[----:B------:R0:W-:Y:S01]  /*3a10*/  UTCHMMA tmem[UR13], gdesc[UR6], tmem[UR10], tmem[UR18], idesc[UR19], !UPT ;  /* 0x00ff12060d0079ea */ /* 0x0001e2000f80000a */
[----:B------:R0:W-:Y:S01]  /*3a20*/  UTCHMMA tmem[UR16], gdesc[UR14], tmem[UR10], tmem[UR20], idesc[UR21], UPT ;  /* 0x00ff140e100079ea */ /* 0x0001e2000b80000a */
[----:B------:R0:W-:Y:S01]  /*3a30*/  UTCBAR [UR4], URZ ;  /* 0x000000ff040073e9 */ /* 0x0001e200080000ff */
[----:B------:R-:W-:Y:S01]  /*3a40*/  NOP ;  /* 0x0000000000007918 */ /* 0x000fe20000000000 */
.L_x_7:
[----:B------:R-:W-:Y:S01]  /*3a50*/  SHF.R.S32.HI R117, RZ, 0x1f, R54 ;  /* 0x0000001fff757819 */ /* 0x000fe20000011436 */
[----:B0-----:R-:W-:Y:S01]  /*3a60*/  UMOV UR4, URZ ;  /* 0x000000ff00047c82 */ /* 0x001fe20008000000 */
[----:B------:R-:W-:Y:S01]  /*3a70*/  SHF.R.S32.HI R13, RZ, 0x1f, R56 ;  /* 0x0000001fff0d7819 */ /* 0x000fe20000011438 */
[----:B------:R-:W-:Y:S06]  /*3a80*/  BRA.U !UP0, `(.L_x_8) ;  /* 0x0000001508107547 */ /* 0x000fec000b800000 */
[----:B------:R-:W-:Y:S01]  /*3a90*/  UIADD3 UR5, UPT, UPT, UR11, 0x1000, URZ ;  /* 0x000010000b057890 */ /* 0x000fe2000fffe0ff */
[----:B------:R-:W-:Y:S01]  /*3aa0*/  SHF.L.U64.HI R57, R20, 0x1, R57 ;  /* 0x0000000114397819 */ /* 0x000fe20000010239 */
[----:B------:R-:W-:Y:S01]  /*3ab0*/  UMOV UR14, 0xfffffffe ;  /* 0xfffffffe000e7882 */ /* 0x000fe20000000000 */
[----:B------:R-:W-:Y:S01]  /*3ac0*/  SHF.L.U64.HI R58, R28, 0x1, R5 ;  /* 0x000000011c3a7819 */ /* 0x000fe20000010205 */
[----:B------:R-:W-:Y:S01]  /*3ad0*/  USHF.R.U32.HI UR5, URZ, 0x4, UR5 ;  /* 0x00000004ff057899 */ /* 0x000fe20008011605 */
[----:B------:R-:W-:Y:S01]  /*3ae0*/  SHF.L.U64.HI R59, R21, 0x1, R4 ;  /* 0x00000001153b7819 */ /* 0x000fe20000010204 */
[----:B------:R-:W-:Y:S01]  /*3af0*/  UMOV UR15, 0x7fffbfdf ;  /* 0x7fffbfdf000f7882 */ /* 0x000fe20000000000 */
[----:B------:R-:W-:Y:S01]  /*3b00*/  SHF.L.U64.HI R60, R25, 0x1, R60 ;  /* 0x00000001193c7819 */ /* 0x000fe2000001023c */
[----:B------:R-:W-:Y:S01]  /*3b10*/  USGXT.U32 UR6, UR5, 0xe ;  /* 0x0000000e0506789a */ /* 0x000fe20008000000 */
[----:B------:R-:W-:Y:S01]  /*3b20*/  SHF.L.U64.HI R61, R27, 0x1, R6 ;  /* 0x000000011b3d7819 */ /* 0x000fe20000010206 */
[----:B------:R-:W-:Y:S01]  /*3b30*/  UMOV UR7, URZ ;  /* 0x000000ff00077c82 */ /* 0x000fe20008000000 */
[----:B------:R-:W-:Y:S01]  /*3b40*/  SHF.L.U64.HI R62, R31, 0x1, R62 ;  /* 0x000000011f3e7819 */ /* 0x000fe2000001023e */
[----:B------:R-:W-:Y:S01]  /*3b50*/  UIADD3.64 UR14, UPT, UPT, UR6, -UR14, URZ ;  /* 0x8000000e060e7297 */ /* 0x000fe2000fffe0ff */
[----:B------:R-:W-:Y:S01]  /*3b60*/  SHF.L.U64.HI R63, R23, 0x1, R8 ;  /* 0x00000001173f7819 */ /* 0x000fe20000010208 */
[----:B------:R-:W-:Y:S01]  /*3b70*/  UMOV UR20, UR9 ;  /* 0x0000000900147c82 */ /* 0x000fe20008000000 */
[----:B------:R-:W-:Y:S01]  /*3b80*/  SHF.L.U64.HI R64, R22, 0x1, R7 ;  /* 0x0000000116407819 */ /* 0x000fe20000010207 */
[----:B------:R-:W-:Y:S01]  /*3b90*/  UMOV UR21, 0x1 ;  /* 0x0000000100157882 */ /* 0x000fe20000000000 */
[----:B------:R-:W-:Y:S01]  /*3ba0*/  SHF.L.U64.HI R65, R24, 0x1, R65 ;  /* 0x0000000118417819 */ /* 0x000fe20000010241 */
[----:B------:R-:W-:Y:S01]  /*3bb0*/  UMOV UR5, URZ ;  /* 0x000000ff00057c82 */ /* 0x000fe20008000000 */
[----:B------:R-:W-:-:S02]  /*3bc0*/  SHF.L.U64.HI R66, R26, 0x1, R9 ;  /* 0x000000011a427819 */ /* 0x000fc40000010209 */
[----:B------:R-:W-:Y:S02]  /*3bd0*/  SHF.L.U64.HI R67, R29, 0x1, R10 ;  /* 0x000000011d437819 */ /* 0x000fe4000001020a */
[----:B------:R-:W-:Y:S02]  /*3be0*/  SHF.L.U64.HI R68, R32, 0x1, R11 ;  /* 0x0000000120447819 */ /* 0x000fe4000001020b */
[----:B------:R-:W-:Y:S02]  /*3bf0*/  SHF.L.U64.HI R69, R30, 0x1, R69 ;  /* 0x000000011e457819 */ /* 0x000fe40000010245 */
[----:B------:R-:W-:Y:S02]  /*3c00*/  SHF.L.U64.HI R70, R39, 0x1, R70 ;  /* 0x0000000127467819 */ /* 0x000fe40000010246 */
[----:B------:R-:W-:Y:S02]  /*3c10*/  SHF.L.U64.HI R71, R40, 0x1, R71 ;  /* 0x0000000128477819 */ /* 0x000fe40000010247 */
        /* <DEDUP_REMOVED lines=14> */
[----:B------:R-:W-:-:S07]  /*3d00*/  SHF.L.U64.HI R118, R56, 0x1, R13 ;  /* 0x0000000138767819 */ /* 0x000fce000001020d */
.L_x_11:
[C---:B------:R-:W-:Y:S02]  /*3d10*/  ISETP.GT.AND P5, PT, R3.reuse, 0x2, PT ;  /* 0x000000020300780c */ /* 0x040fe40003fa4270 */
[C---:B------:R-:W-:Y:S02]  /*3d20*/  ISETP.GT.AND P4, PT, R3.reuse, 0x3, PT ;  /* 0x000000030300780c */ /* 0x040fe40003f84270 */
[-C--:B------:R-:W-:Y:S02]  /*3d30*/  LEA R6, P3, R20, R119.reuse, 0x1 ;  /* 0x0000007714067211 */ /* 0x080fe400078608ff */
[----:B------:R-:W-:Y:S02]  /*3d40*/  LEA R8, P6, R28, R119, 0x1 ;  /* 0x000000771c087211 */ /* 0x000fe400078c08ff */
[----:B------:R-:W-:Y:S01]  /*3d50*/  PRMT R124, RZ, 0x7610, R124 ;  /* 0x00007610ff7c7816 */ /* 0x000fe2000000007c */
[C---:B------:R-:W-:Y:S01]  /*3d60*/  IMAD.X R7, R120.reuse, 0x1, R57, P3 ;  /* 0x0000000178077824 */ /* 0x040fe200018e0639 */
[----:B------:R-:W-:Y:S01]  /*3d70*/  PRMT R123, RZ, 0x7610, R123 ;  /* 0x00007610ff7b7816 */ /* 0x000fe2000000007b */
[----:B------:R-:W-:Y:S01]  /*3d80*/  IMAD.X R9, R120, 0x1, R58, P6 ;  /* 0x0000000178097824 */ /* 0x000fe200030e063a */
[----:B------:R-:W-:-:S02]  /*3d90*/  ISETP.GT.AND P3, PT, R3, 0x4, PT ;  /* 0x000000040300780c */ /* 0x000fc40003f64270 */
[----:B------:R-:W-:Y:S01]  /*3da0*/  ISETP.GT.AND P6, PT, R3, 0x5, PT ;  /* 0x000000050300780c */ /* 0x000fe20003fc4270 */
[----:B------:R0:W2:Y:S01]  /*3db0*/  @P5 LDG.E.U16 R124, desc[UR22][R6.64] ;  /* 0x00000016067c5981 */ /* 0x0000a2000c1e1500 */
[----:B------:R-:W-:-:S03]  /*3dc0*/  LEA R10, P5, R21, R119, 0x1 ;  /* 0x00000077150a7211 */ /* 0x000fc600078a08ff */
[----:B------:R1:W2:Y:S01]  /*3dd0*/  @P4 LDG.E.U16 R123, desc[UR22][R8.64] ;  /* 0x00000016087b4981 */ /* 0x0002a2000c1e1500 */
[----:B------:R-:W-:Y:S01]  /*3de0*/  LEA R4, P4, R25, R119, 0x1 ;  /* 0x0000007719047211 */ /* 0x000fe200078808ff */
[C---:B------:R-:W-:Y:S01]  /*3df0*/  IMAD.X R11, R120.reuse, 0x1, R59, P5 ;  /* 0x00000001780b7824 */ /* 0x040fe200028e063b */
[----:B------:R-:W-:Y:S02]  /*3e00*/  PRMT R121, RZ, 0x7610, R121 ;  /* 0x00007610ff797816 */ /* 0x000fe40000000079 */
[----:B------:R-:W-:Y:S01]  /*3e10*/  PRMT R122, RZ, 0x7610, R122 ;  /* 0x00007610ff7a7816 */ /* 0x000fe2000000007a */
[----:B------:R-:W-:Y:S01]  /*3e20*/  IMAD.X R5, R120, 0x1, R60, P4 ;  /* 0x0000000178057824 */ /* 0x000fe200020e063c */
[C---:B------:R-:W-:Y:S02]  /*3e30*/  ISETP.GT.AND P5, PT, R3.reuse, 0x6, PT ;  /* 0x000000060300780c */ /* 0x040fe40003fa4270 */
[----:B------:R3:W4:Y:S01]  /*3e40*/  @P3 LDG.E.U16 R121, desc[UR22][R10.64] ;  /* 0x000000160a793981 */ /* 0x000722000c1e1500 */
[----:B------:R-:W-:-:S02]  /*3e50*/  ISETP.GT.AND P4, PT, R3, 0x7, PT ;  /* 0x000000070300780c */ /* 0x000fc40003f84270 */
[-C--:B0-----:R-:W-:Y:S01]  /*3e60*/  LEA R6, P3, R27, R119.reuse, 0x1 ;  /* 0x000000771b067211 */ /* 0x081fe200078608ff */
[----:B------:R0:W4:Y:S01]  /*3e70*/  @P6 LDG.E.U16 R122, desc[UR22][R4.64] ;  /* 0x00000016047a6981 */ /* 0x000122000c1e1500 */
[----:B-1----:R-:W-:Y:S02]  /*3e80*/  LEA R8, P6, R31, R119, 0x1 ;  /* 0x000000771f087211 */ /* 0x002fe400078c08ff */
[----:B------:R-:W-:Y:S01]  /*3e90*/  PRMT R19, RZ, 0x7610, R19 ;  /* 0x00007610ff137816 */ /* 0x000fe20000000013 */
[C---:B------:R-:W-:Y:S01]  /*3ea0*/  IMAD.X R7, R120.reuse, 0x1, R61, P3 ;  /* 0x0000000178077824 */ /* 0x040fe200018e063d */
[----:B------:R-:W-:Y:S01]  /*3eb0*/  PRMT R18, RZ, 0x7610, R18 ;  /* 0x00007610ff127816 */ /* 0x000fe20000000012 */
[----:B------:R-:W-:Y:S01]  /*3ec0*/  IMAD.X R9, R120, 0x1, R62, P6 ;  /* 0x0000000178097824 */ /* 0x000fe200030e063e */
[C---:B------:R-:W-:Y:S02]  /*3ed0*/  ISETP.GT.AND P3, PT, R3.reuse, 0x8, PT ;  /* 0x000000080300780c */ /* 0x040fe40003f64270 */
[----:B------:R1:W5:Y:S01]  /*3ee0*/  @P5 LDG.E.U16 R19, desc[UR22][R6.64] ;  /* 0x0000001606135981 */ /* 0x000362000c1e1500 */
[----:B------:R-:W-:-:S02]  /*3ef0*/  ISETP.GT.AND P6, PT, R3, 0x9, PT ;  /* 0x000000090300780c */ /* 0x000fc40003fc4270 */
[-C--:B---3--:R-:W-:Y:S01]  /*3f00*/  LEA R10, P5, R23, R119.reuse, 0x1 ;  /* 0x00000077170a7211 */ /* 0x088fe200078a08ff */
[----:B------:R3:W5:Y:S01]  /*3f10*/  @P4 LDG.E.U16 R18, desc[UR22][R8.64] ;  /* 0x0000001608124981 */ /* 0x000762000c1e1500 */
[----:B0-----:R-:W-:Y:S02]  /*3f20*/  LEA R4, P4, R22, R119, 0x1 ;  /* 0x0000007716047211 */ /* 0x001fe400078808ff */
[----:B------:R-:W-:Y:S01]  /*3f30*/  PRMT R15, RZ, 0x7610, R15 ;  /* 0x00007610ff0f7816 */ /* 0x000fe2000000000f */
[C---:B------:R-:W-:Y:S01]  /*3f40*/  IMAD.X R11, R120.reuse, 0x1, R63, P5 ;  /* 0x00000001780b7824 */ /* 0x040fe200028e063f */
[----:B------:R-:W-:Y:S01]  /*3f50*/  PRMT R14, RZ, 0x7610, R14 ;  /* 0x00007610ff0e7816 */ /* 0x000fe2000000000e */
[----:B------:R-:W-:Y:S01]  /*3f60*/  IMAD.X R5, R120, 0x1, R64, P4 ;  /* 0x0000000178057824 */ /* 0x000fe200020e0640 */
[C---:B------:R-:W-:Y:S02]  /*3f70*/  ISETP.GT.AND P5, PT, R3.reuse, 0xa, PT ;  /* 0x0000000a0300780c */ /* 0x040fe40003fa4270 */
[----:B------:R0:W5:Y:S01]  /*3f80*/  @P3 LDG.E.U16 R15, desc[UR22][R10.64] ;  /* 0x000000160a0f3981 */ /* 0x000162000c1e1500 */
[----:B------:R-:W-:-:S02]  /*3f90*/  ISETP.GT.AND P4, PT, R3, 0xb, PT ;  /* 0x0000000b0300780c */ /* 0x000fc40003f84270 */
[-C--:B-1----:R-:W-:Y:S01]  /*3fa0*/  LEA R6, P3, R24, R119.reuse, 0x1 ;  /* 0x0000007718067211 */ /* 0x082fe200078608ff */
[----:B------:R1:W5:Y:S01]  /*3fb0*/  @P6 LDG.E.U16 R14, desc[UR22][R4.64] ;  /* 0x00000016040e6981 */ /* 0x000362000c1e1500 */
[----:B---3--:R-:W-:Y:S02]  /*3fc0*/  LEA R8, P6, R26, R119, 0x1 ;  /* 0x000000771a087211 */ /* 0x008fe400078c08ff */
[----:B------:R-:W-:Y:S01]  /*3fd0*/  PRMT R17, RZ, 0x7610, R17 ;  /* 0x00007610ff117816 */ /* 0x000fe20000000011 */
[C---:B------:R-:W-:Y:S01]  /*3fe0*/  IMAD.X R7, R120.reuse, 0x1, R65, P3 ;  /* 0x0000000178077824 */ /* 0x040fe200018e0641 */
[----:B------:R-:W-:Y:S01]  /*3ff0*/  PRMT R16, RZ, 0x7610, R16 ;  /* 0x00007610ff107816 */ /* 0x000fe20000000010 */
[----:B------:R-:W-:Y:S01]  /*4000*/  IMAD.X R9, R120, 0x1, R66, P6 ;  /* 0x0000000178097824 */ /* 0x000fe200030e0642 */
[C---:B------:R-:W-:Y:S02]  /*4010*/  ISETP.GT.AND P3, PT, R3.reuse, 0xc, PT ;  /* 0x0000000c0300780c */ /* 0x040fe40003f64270 */
[----:B------:R3:W5:Y:S01]  /*4020*/  @P5 LDG.E.U16 R17, desc[UR22][R6.64] ;  /* 0x0000001606115981 */ /* 0x000762000c1e1500 */
[----:B------:R-:W-:-:S02]  /*4030*/  ISETP.GT.AND P6, PT, R3, 0xd, PT ;  /* 0x0000000d0300780c */ /* 0x000fc40003fc4270 */
[-C--:B0-----:R-:W-:Y:S01]  /*4040*/  LEA R10, P5, R29, R119.reuse, 0x1 ;  /* 0x000000771d0a7211 */ /* 0x081fe200078a08ff */
[----:B------:R0:W5:Y:S01]  /*4050*/  @P4 LDG.E.U16 R16, desc[UR22][R8.64] ;  /* 0x0000001608104981 */ /* 0x000162000c1e1500 */
        /* <DEDUP_REMOVED lines=20> */
[-C--:B---3--:R-:W-:Y:S02]  /*41a0*/  LEA R4, P3, R41, R119.reuse, 0x1 ;  /* 0x0000007729047211 */ /* 0x088fe400078608ff */
[----:B------:R-:W-:Y:S01]  /*41b0*/  PRMT R130, RZ, 0x7610, R130 ;  /* 0x00007610ff827816 */ /* 0x000fe20000000082 */
[C---:B------:R-:W-:Y:S01]  /*41c0*/  IMAD.X R11, R120.reuse, 0x1, R71, P6 ;  /* 0x00000001780b7824 */ /* 0x040fe200030e0647 */
[----:B------:R-:W-:Y:S01]  /*41d0*/  PRMT R129, RZ, 0x7610, R129 ;  /* 0x00007610ff817816 */ /* 0x000fe20000000081 */
[----:B------:R-:W-:Y:S01]  /*41e0*/  IMAD.X R5, R120, 0x1, R72, P3 ;  /* 0x0000000178057824 */ /* 0x000fe200018e0648 */
[C---:B------:R-:W-:Y:S02]  /*41f0*/  ISETP.GT.AND P6, PT, R3.reuse, 0x12, PT ;  /* 0x000000120300780c */ /* 0x040fe40003fc4270 */
[----:B------:R-:W-:Y:S01]  /*4200*/  ISETP.GT.AND P3, PT, R3, 0x13, PT ;  /* 0x000000130300780c */ /* 0x000fe20003f64270 */
[----:B------:R3:W5:Y:S01]  /*4210*/  @P4 LDG.E.U16 R130, desc[UR22][R10.64] ;  /* 0x000000160a824981 */ /* 0x000762000c1e1500 */
[----:B0-----:R-:W-:-:S03]  /*4220*/  LEA R6, P4, R42, R119, 0x1 ;  /* 0x000000772a067211 */ /* 0x001fc600078808ff */
[----:B------:R0:W5:Y:S01]  /*4230*/  @P5 LDG.E.U16 R129, desc[UR22][R4.64] ;  /* 0x0000001604815981 */ /* 0x000162000c1e1500 */
[-C--:B-1----:R-:W-:Y:S01]  /*4240*/  LEA R8, P5, R43, R119.reuse, 0x1 ;  /* 0x000000772b087211 */ /* 0x082fe200078a08ff */
[C---:B------:R-:W-:Y:S01]  /*4250*/  IMAD.X R7, R120.reuse, 0x1, R73, P4 ;  /* 0x0000000178077824 */ /* 0x040fe200020e0649 */
[----:B------:R-:W-:Y:S02]  /*4260*/  PRMT R132, RZ, 0x7610, R132 ;  /* 0x00007610ff847816 */ /* 0x000fe40000000084 */
[----:B------:R-:W-:Y:S01]  /*4270*/  PRMT R131, RZ, 0x7610, R131 ;  /* 0x00007610ff837816 */ /* 0x000fe20000000083 */
[----:B------:R-:W-:Y:S01]  /*4280*/  IMAD.X R9, R120, 0x1, R74, P5 ;  /* 0x0000000178097824 */ /* 0x000fe200028e064a */
[C---:B------:R-:W-:Y:S02]  /*4290*/  ISETP.GT.AND P4, PT, R3.reuse, 0x14, PT ;  /* 0x000000140300780c */ /* 0x040fe40003f84270 */
[----:B------:R-:W-:Y:S01]  /*42a0*/  ISETP.GT.AND P5, PT, R3, 0x15, PT ;  /* 0x000000150300780c */ /* 0x000fe20003fa4270 */
[----:B------:R1:W5:Y:S01]  /*42b0*/  @P6 LDG.E.U16 R132, desc[UR22][R6.64] ;  /* 0x0000001606846981 */ /* 0x000362000c1e1500 */
[----:B---3--:R-:W-:-:S03]  /*42c0*/  LEA R10, P6, R44, R119, 0x1 ;  /* 0x000000772c0a7211 */ /* 0x008fc600078c08ff */
[----:B------:R3:W5:Y:S01]  /*42d0*/  @P3 LDG.E.U16 R131, desc[UR22][R8.64] ;  /* 0x0000001608833981 */ /* 0x000762000c1e1500 */
[-C--:B0-----:R-:W-:Y:S01]  /*42e0*/  LEA R4, P3, R45, R119.reuse, 0x1 ;  /* 0x000000772d047211 */ /* 0x081fe200078608ff */
[C---:B------:R-:W-:Y:S01]  /*42f0*/  IMAD.X R11, R120.reuse, 0x1, R75, P6 ;  /* 0x00000001780b7824 */ /* 0x040fe200030e064b */
[----:B------:R-:W-:Y:S02]  /*4300*/  PRMT R134, RZ, 0x7610, R134 ;  /* 0x00007610ff867816 */ /* 0x000fe40000000086 */
[----:B------:R-:W-:Y:S01]  /*4310*/  PRMT R133, RZ, 0x7610, R133 ;  /* 0x00007610ff857816 */ /* 0x000fe20000000085 */
[----:B------:R-:W-:Y:S01]  /*4320*/  IMAD.X R5, R120, 0x1, R108, P3 ;  /* 0x0000000178057824 */ /* 0x000fe200018e066c */
[C---:B------:R-:W-:Y:S02]  /*4330*/  ISETP.GT.AND P6, PT, R3.reuse, 0x16, PT ;  /* 0x000000160300780c */ /* 0x040fe40003fc4270 */
[----:B------:R-:W-:Y:S01]  /*4340*/  ISETP.GT.AND P3, PT, R3, 0x17, PT ;  /* 0x000000170300780c */ /* 0x000fe20003f64270 */
[----:B------:R0:W5:Y:S01]  /*4350*/  @P4 LDG.E.U16 R134, desc[UR22][R10.64] ;  /* 0x000000160a864981 */ /* 0x000162000c1e1500 */
[----:B-1----:R-:W-:-:S03]  /*4360*/  LEA R6, P4, R46, R119, 0x1 ;  /* 0x000000772e067211 */ /* 0x002fc600078808ff */
[----:B------:R1:W5:Y:S01]  /*4370*/  @P5 LDG.E.U16 R133, desc[UR22][R4.64] ;  /* 0x0000001604855981 */ /* 0x000362000c1e1500 */
[-C--:B---3--:R-:W-:Y:S01]  /*4380*/  LEA R8, P5, R47, R119.reuse, 0x1 ;  /* 0x000000772f087211 */ /* 0x088fe200078a08ff */
[C---:B------:R-:W-:Y:S01]  /*4390*/  IMAD.X R7, R120.reuse, 0x1, R109, P4 ;  /* 0x0000000178077824 */ /* 0x040fe200020e066d */
[----:B------:R-:W-:Y:S02]  /*43a0*/  PRMT R136, RZ, 0x7610, R136 ;  /* 0x00007610ff887816 */ /* 0x000fe40000000088 */
        /* <DEDUP_REMOVED lines=16> */
[----:B------:R-:W5:Y:S01]  /*44b0*/  @P5 LDG.E.U16 R137, desc[UR22][R4.64] ;  /* 0x0000001604895981 */ /* 0x000f62000c1e1500 */
        /* <DEDUP_REMOVED lines=8> */
[----:B------:R-:W-:-:S03]  /*4540*/  LEA R12, P6, R52, R119, 0x1 ;  /* 0x00000077340c7211 */ /* 0x000fc600078c08ff */
[----:B------:R3:W5:Y:S01]  /*4550*/  @P3 LDG.E.U16 R142, desc[UR22][R8.64] ;  /* 0x00000016088e3981 */ /* 0x000762000c1e1500 */
[-C--:B-1----:R-:W-:Y:S01]  /*4560*/  LEA R10, P3, R53, R119.reuse, 0x1 ;  /* 0x00000077350a7211 */ /* 0x082fe200078608ff */
[C---:B------:R-:W-:Y:S01]  /*4570*/  IMAD.X R13, R120.reuse, 0x1, R115, P6 ;  /* 0x00000001780d7824 */ /* 0x040fe200030e0673 */
[----:B------:R-:W-:Y:S02]  /*4580*/  PRMT R143, RZ, 0x7610, R143 ;  /* 0x00007610ff8f7816 */ /* 0x000fe4000000008f */
[----:B------:R-:W-:Y:S01]  /*4590*/  PRMT R144, RZ, 0x7610, R144 ;  /* 0x00007610ff907816 */ /* 0x000fe20000000090 */
[----:B------:R-:W-:Y:S01]  /*45a0*/  IMAD.X R11, R120, 0x1, R116, P3 ;  /* 0x00000001780b7824 */ /* 0x000fe200018e0674 */
[-C--:B0-----:R-:W-:Y:S02]  /*45b0*/  LEA R6, P6, R54, R119.reuse, 0x1 ;  /* 0x0000007736067211 */ /* 0x081fe400078c08ff */
[----:B------:R-:W5:Y:S01]  /*45c0*/  @P4 LDG.E.U16 R143, desc[UR22][R12.64] ;  /* 0x000000160c8f4981 */ /* 0x000f62000c1e1500 */
[----:B------:R-:W-:-:S03]  /*45d0*/  IADD3 R4, P4, PT, R20, R119, RZ ;  /* 0x0000007714047210 */ /* 0x000fc60007f9e0ff */
[----:B------:R0:W5:Y:S01]  /*45e0*/  @P5 LDG.E.U16 R144, desc[UR22][R10.64] ;  /* 0x000000160a905981 */ /* 0x000162000c1e1500 */
[----:B---3--:R-:W-:Y:S01]  /*45f0*/  LEA R8, P5, R56, R119, 0x1 ;  /* 0x0000007738087211 */ /* 0x008fe200078a08ff */
[C---:B------:R-:W-:Y:S01]  /*4600*/  IMAD.X R5, R120.reuse, 0x1, R55, P4 ;  /* 0x0000000178057824 */ /* 0x040fe200020e0637 */
[C---:B------:R-:W-:Y:S01]  /*4610*/  ISETP.GT.AND P3, PT, R3.reuse, RZ, PT ;  /* 0x000000ff0300720c */ /* 0x040fe20003f64270 */
[C---:B------:R-:W-:Y:S01]  /*4620*/  IMAD.X R7, R120.reuse, 0x1, R117, P6 ;  /* 0x0000000178077824 */ /* 0x040fe200030e0675 */
[C---:B------:R-:W-:Y:S01]  /*4630*/  ISETP.GT.AND P4, PT, R3.reuse, 0x1e, PT ;  /* 0x0000001e0300780c */ /* 0x040fe20003f84270 */
[----:B------:R-:W-:Y:S01]  /*4640*/  IMAD.X R9, R120, 0x1, R118, P5 ;  /* 0x0000000178097824 */ /* 0x000fe200028e0676 */
[C---:B------:R-:W-:Y:S02]  /*4650*/  ISETP.GT.AND P6, PT, R3.reuse, 0x1f, PT ;  /* 0x0000001f0300780c */ /* 0x040fe40003fc4270 */
[----:B------:R-:W-:Y:S01]  /*4660*/  ISETP.GT.AND P5, PT, R3, 0x1, PT ;  /* 0x000000010300780c */ /* 0x000fe20003fa4270 */
[----:B------:R-:W-:Y:S01]  /*4670*/  USHF.L.U32 UR4, UR4, 0x1f, URZ ;  /* 0x0000001f04047899 */ /* 0x000fe200080006ff */
[----:B------:R-:W-:-:S02]  /*4680*/  PRMT R139, RZ, 0x7610, R139 ;  /* 0x00007610ff8b7816 */ /* 0x000fc4000000008b */
[----:B------:R-:W-:Y:S02]  /*4690*/  PRMT R145, RZ, 0x7610, R145 ;  /* 0x00007610ff917816 */ /* 0x000fe40000000091 */
[----:B------:R-:W-:Y:S01]  /*46a0*/  PRMT R146, RZ, 0x7610, R146 ;  /* 0x00007610ff927816 */ /* 0x000fe20000000092 */
[----:B0-----:R-:W-:Y:S01]  /*46b0*/  @P3 IMAD.MOV.U32 R10, RZ, RZ, R119 ;  /* 0x000000ffff0a3224 */ /* 0x001fe200078e0077 */
[----:B------:R-:W-:Y:S01]  /*46c0*/  PRMT R140, RZ, 0x7610, R140 ;  /* 0x00007610ff8c7816 */ /* 0x000fe2000000008c */
[----:B------:R-:W-:Y:S01]  /*46d0*/  @P3 IMAD.MOV.U32 R11, RZ, RZ, R120 ;  /* 0x000000ffff0b3224 */ /* 0x000fe200078e0078 */
[----:B------:R-:W5:Y:S01]  /*46e0*/  @P4 LDG.E.U16 R145, desc[UR22][R6.64] ;  /* 0x0000001606914981 */ /* 0x000f62000c1e1500 */
[----:B------:R-:W-:-:S03]  /*46f0*/  IMAD.U32 R12, RZ, RZ, UR4 ;  /* 0x00000004ff0c7e24 */ /* 0x000fc6000f8e00ff */
[----:B------:R-:W5:Y:S04]  /*4700*/  @P3 LDG.E.U16 R139, desc[UR22][R10.64] ;  /* 0x000000160a8b3981 */ /* 0x000f68000c1e1500 */
[----:B------:R-:W5:Y:S04]  /*4710*/  @P6 LDG.E.U16 R146, desc[UR22][R8.64] ;  /* 0x0000001608926981 */ /* 0x000f68000c1e1500 */
[----:B------:R2:W5:Y:S01]  /*4720*/  @P5 LDG.E.U16 R140, desc[UR22][R4.64] ;  /* 0x00000016048c5981 */ /* 0x000562000c1e1500 */
[----:B------:R-:W0:Y:S01]  /*4730*/  SYNCS.PHASECHK.TRANS64.TRYWAIT P3, [UR8], R12 ;  /* 0x0000000cff0075a7 */ /* 0x000e220008061108 */
[----:B--2---:R-:W-:-:S02]  /*4740*/  PRMT R5, R124, 0x5410, R123 ;  /* 0x000054107c057816 */ /* 0x004fc4000000007b */
[----:B----4-:R-:W-:Y:S01]  /*4750*/  PRMT R6, R121, 0x5410, R122 ;  /* 0x0000541079067816 */ /* 0x010fe2000000007a */
[----:B0-----:R-:W-:Y:S06]  /*4760*/  @!P3 BRA `(.L_x_9) ;  /* 0x0000002400d4b947 */ /* 0x001fec0003800000 */
.L_x_17:
[----:B-----5:R-:W-:Y:S01]  /*4770*/  PRMT R7, R19, 0x5410, R18 ;  /* 0x0000541013077816 */ /* 0x020fe20000000012 */
[C---:B------:R-:W-:Y:S01]  /*4780*/  IMAD.WIDE R78, R38.reuse, 0x2, R78 ;  /* 0x00000002264e7825 */ /* 0x040fe200078e024e */
[----:B------:R-:W-:Y:S02]  /*4790*/  PRMT R8, R15, 0x5410, R14 ;  /* 0x000054100f087816 */ /* 0x000fe4000000000e */
[----:B------:R-:W-:Y:S01]  /*47a0*/  PRMT R9, R17, 0x5410, R16 ;  /* 0x0000541011097816 */ /* 0x000fe20000000010 */
[----:B------:R-:W-:Y:S01]  /*47b0*/  IMAD.WIDE R82, R38, 0x2, R82 ;  /* 0x0000000226527825 */ /* 0x000fe200078e0252 */
[----:B------:R-:W-:Y:S02]  /*47c0*/  PRMT R10, R126, 0x5410, R125 ;  /* 0x000054107e0a7816 */ /* 0x000fe4000000007d */
[----:B------:R-:W-:Y:S01]  /*47d0*/  PRMT R11, R128, 0x5410, R127 ;  /* 0x00005410800b7816 */ /* 0x000fe2000000007f */
[----:B------:R-:W-:Y:S01]  /*47e0*/  IMAD.WIDE R86, R38, 0x2, R86 ;  /* 0x0000000226567825 */ /* 0x000fe200078e0256 */
[----:B------:R-:W-:-:S02]  /*47f0*/  PRMT R12, R130, 0x5410, R129 ;  /* 0x00005410820c7816 */ /* 0x000fc40000000081 */
[----:B------:R-:W-:Y:S01]  /*4800*/  PRMT R13, R132, 0x5410, R131 ;  /* 0x00005410840d7816 */ /* 0x000fe20000000083 */
[----:B------:R-:W-:Y:S01]  /*4810*/  IMAD.WIDE R90, R38, 0x2, R90 ;  /* 0x00000002265a7825 */ /* 0x000fe200078e025a */
        /* <DEDUP_REMOVED lines=10> */
[----:B------:R-:W-:Y:S01]  /*48c0*/  ISETP.GE.AND P3, PT, R34, R3, PT ;  /* 0x000000032200720c */ /* 0x000fe20003f66270 */
[C---:B------:R-:W-:Y:S01]  /*48d0*/  IMAD.WIDE R106, R38.reuse, 0x2, R106 ;  /* 0x00000002266a7825 */ /* 0x040fe200078e026a */
[----:B------:R0:W-:Y:S01]  /*48e0*/  STTM.x16 tmem[UR12+0x40], R4 ;  /* 0x00004004000079ed */ /* 0x0001e2000824000c */
[----:B------:R-:W1:Y:S02]  /*48f0*/  FENCE.VIEW.ASYNC.T ;  /* 0x00000000000073c6 */ /* 0x000e640000000200 */
[----:B------:R-:W-:-:S04]  /*4900*/  IMAD.WIDE R80, R38, 0x2, R80 ;  /* 0x0000000226507825 */ /* 0x000fc800078e0250 */
[----:B------:R-:W-:-:S04]  /*4910*/  IMAD.WIDE R84, R38, 0x2, R84 ;  /* 0x0000000226547825 */ /* 0x000fc800078e0254 */
[----:B------:R-:W-:-:S04]  /*4920*/  IMAD.WIDE R88, R38, 0x2, R88 ;  /* 0x0000000226587825 */ /* 0x000fc800078e0258 */
[----:B------:R-:W-:-:S04]  /*4930*/  IMAD.WIDE R92, R38, 0x2, R92 ;  /* 0x00000002265c7825 */ /* 0x000fc800078e025c */
[----:B------:R-:W-:-:S04]  /*4940*/  IMAD.WIDE R96, R38, 0x2, R96 ;  /* 0x0000000226607825 */ /* 0x000fc800078e0260 */
[----:B------:R-:W-:-:S04]  /*4950*/  IMAD.WIDE R100, R38, 0x2, R100 ;  /* 0x0000000226647825 */ /* 0x000fc800078e0264 */
[----:B------:R-:W-:-:S04]  /*4960*/  IMAD.WIDE R104, R38, 0x2, R104 ;  /* 0x0000000226687825 */ /* 0x000fc800078e0268 */
[----:B------:R-:W-:Y:S01]  /*4970*/  IMAD.WIDE R76, R38, 0x2, R76 ;  /* 0x00000002264c7825 */ /* 0x000fe200078e024c */
[----:B0-----:R-:W-:Y:S01]  /*4980*/  PRMT R5, RZ, 0x7610, R5 ;  /* 0x00007610ff057816 */ /* 0x001fe20000000005 */
[----:B-1----:R-:W-:Y:S01]  /*4990*/  BAR.SYNC.DEFER_BLOCKING 0x0 ;  /* 0x0000000000007b1d */ /* 0x002fe20000010000 */
[----:B------:R-:W-:Y:S02]  /*49a0*/  PRMT R7, RZ, 0x7610, R7 ;  /* 0x00007610ff077816 */ /* 0x000fe40000000007 */
[----:B------:R-:W-:Y:S02]  /*49b0*/  PRMT R9, RZ, 0x7610, R9 ;  /* 0x00007610ff097816 */ /* 0x000fe40000000009 */
[----:B------:R-:W-:Y:S02]  /*49c0*/  PRMT R11, RZ, 0x7610, R11 ;  /* 0x00007610ff0b7816 */ /* 0x000fe4000000000b */
        /* <DEDUP_REMOVED lines=9> */
[----:B------:R-:W2:Y:S01]  /*4a60*/  @!P3 LDG.E.U16 R5, desc[UR22][R106.64] ;  /* 0x000000166a05b981 */ /* 0x000ea2000c1e1500 */
[----:B------:R-:W-:Y:S02]  /*4a70*/  PRMT R14, RZ, 0x7610, R14 ;  /* 0x00007610ff0e7816 */ /* 0x000fe4000000000e */
[----:B------:R-:W-:Y:S01]  /*4a80*/  PRMT R16, RZ, 0x7610, R16 ;  /* 0x00007610ff107816 */ /* 0x000fe20000000010 */
[----:B------:R-:W3:Y:S01]  /*4a90*/  @!P3 LDG.E.U16 R7, desc[UR22][R102.64] ;  /* 0x000000166607b981 */ /* 0x000ee2000c1e1500 */
[----:B------:R-:W-:-:S03]  /*4aa0*/  PRMT R18, RZ, 0x7610, R18 ;  /* 0x00007610ff127816 */ /* 0x000fc60000000012 */
[----:B------:R-:W4:Y:S04]  /*4ab0*/  @!P3 LDG.E.U16 R9, desc[UR22][R98.64] ;  /* 0x000000166209b981 */ /* 0x000f28000c1e1500 */
        /* <DEDUP_REMOVED lines=12> */
[----:B------:R-:W4:Y:S01]  /*4b80*/  @!P3 LDG.E.U16 R18, desc[UR22][R76.64] ;  /* 0x000000164c12b981 */ /* 0x000f22000c1e1500 */
[----:B------:R-:W-:Y:S01]  /*4b90*/  BAR.SYNC.DEFER_BLOCKING 0x0 ;  /* 0x0000000000007b1d */ /* 0x000fe20000010000 */
[----:B------:R-:W-:-:S04]  /*4ba0*/  ULEA UR8, UR21, UR11, 0x3 ;  /* 0x0000000b15087291 */ /* 0x000fc8000f8e18ff */
[----:B------:R-:W-:Y:S01]  /*4bb0*/  UIADD3 UR8, UPT, UPT, UR8, 0x2000, URZ ;  /* 0x0000200008087890 */ /* 0x000fe2000fffe0ff */
[----:B--2---:R0:W-:Y:S04]  /*4bc0*/  STS.U16 [R36+UR11+0x1000], R5 ;  /* 0x0010000524007988 */ /* 0x0041e8000800040b */
[----:B---3--:R0:W-:Y:S04]  /*4bd0*/  STS.U16 [R36+UR11+0x1200], R7 ;  /* 0x0012000724007988 */ /* 0x0081e8000800040b */
[----:B----4-:R0:W-:Y:S04]  /*4be0*/  STS.U16 [R36+UR11+0x1400], R9 ;  /* 0x0014000924007988 */ /* 0x0101e8000800040b */
[----:B------:R0:W-:Y:S04]  /*4bf0*/  STS.U16 [R36+UR11+0x1600], R11 ;  /* 0x0016000b24007988 */ /* 0x0001e8000800040b */
        /* <DEDUP_REMOVED lines=13> */
[----:B-1----:R-:W1:Y:S02]  /*4cd0*/  FENCE.VIEW.ASYNC.S ;  /* 0x00000000000073c6 */ /* 0x002e640000000000 */
[----:B-1----:R-:W-:Y:S06]  /*4ce0*/  BAR.SYNC.DEFER_BLOCKING 0x0 ;  /* 0x0000000000007b1d */ /* 0x002fec0000010000 */
[----:B------:R-:W-:Y:S05]  /*4cf0*/  @P0 BRA `(.L_x_10) ;  /* 0x0000000000340947 */ /* 0x000fea0003800000 */
[----:B------:R-:W-:Y:S01]  /*4d00*/  UIADD3 UR24, UPT, UPT, UR10, 0x48, URZ ;  /* 0x000000480a187890 */ /* 0x000fe2000fffe0ff */
[----:B------:R-:W-:Y:S01]  /*4d10*/  UMOV UR16, UR6 ;  /* 0x0000000600107c82 */ /* 0x000fe20008000000 */
[----:B------:R-:W-:Y:S01]  /*4d20*/  UMOV UR17, 0x80004020 ;  /* 0x8000402000117882 */ /* 0x000fe20000000000 */
[----:B------:R-:W-:Y:S01]  /*4d30*/  UMOV UR18, 0x0 ;  /* 0x0000000000127882 */ /* 0x000fe20000000000 */
[----:B------:R-:W-:Y:S01]  /*4d40*/  UMOV UR19, 0x8100490 ;  /* 0x0810049000137882 */ /* 0x000fe20000000000 */
[----:B------:R-:W-:Y:S01]  /*4d50*/  UMOV UR9, URZ ;  /* 0x000000ff00097c82 */ /* 0x000fe20008000000 */
[----:B------:R-:W-:Y:S01]  /*4d60*/  UMOV UR26, 0x0 ;  /* 0x00000000001a7882 */ /* 0x000fe20000000000 */
[----:B------:R-:W-:Y:S01]  /*4d70*/  UMOV UR27, 0x8100490 ;  /* 0x08100490001b7882 */ /* 0x000fe20000000000 */
[----:B------:R1:W-:Y:S01]  /*4d80*/  UTCHMMA tmem[UR13], gdesc[UR16], tmem[UR10], tmem[UR18], idesc[UR19], UPT ;  /* 0x00ff12100d0079ea */ /* 0x0003e2000b80000a */
[----:B------:R-:W-:Y:S01]  /*4d90*/  UMOV UR4, UR8 ;  /* 0x0000000800047c82 */ /* 0x000fe20008000000 */
[----:B------:R1:W-:Y:S01]  /*4da0*/  UTCHMMA tmem[UR24], gdesc[UR14], tmem[UR10], tmem[UR26], idesc[UR27], UPT ;  /* 0x00ff1a0e180079ea */ /* 0x0003e2000b80000a */
[----:B------:R1:W-:Y:S01]  /*4db0*/  UTCBAR [UR4], URZ ;  /* 0x000000ff040073e9 */ /* 0x0003e200080000ff */
[----:B------:R-:W-:-:S02]  /*4dc0*/  NOP ;  /* 0x0000000000007918 */ /* 0x000fc40000000000 */
.L_x_10:
[----:B------:R-:W-:Y:S01]  /*4dd0*/  UIADD3 UR21, UPT, UPT, UR21, 0x1, URZ ;  /* 0x0000000115157890 */ /* 0x000fe2000fffe0ff */
[----:B0-----:R-:W-:Y:S01]  /*4de0*/  IMAD.MOV.U32 R4, RZ, RZ, R119 ;  /* 0x000000ffff047224 */ /* 0x001fe200078e0077 */
[----:B------:R-:W-:Y:S01]  /*4df0*/  UIADD3 UR20, UPT, UPT, UR20, -0x1, URZ ;  /* 0xffffffff14147890 */ /* 0x000fe2000fffe0ff */
[----:B------:R-:W-:Y:S01]  /*4e00*/  IMAD.MOV.U32 R5, RZ, RZ, R120 ;  /* 0x000000ffff057224 */ /* 0x000fe200078e0078 */
[----:B------:R-:W-:Y:S01]  /*4e10*/  UISETP.GT.AND UP0, UPT, UR21, 0x1, UPT ;  /* 0x000000011500788c */ /* 0x000fe2000bf04270 */
[----:B------:R-:W-:Y:S02]  /*4e20*/  VIADD R3, R3, 0xffffffe0 ;  /* 0xffffffe003037836 */ /* 0x000fe40000000000 */
[----:B------:R-:W-:Y:S01]  /*4e30*/  IMAD.WIDE R4, R35, 0x2, R4 ;  /* 0x0000000223047825 */ /* 0x000fe200078e0204 */
[----:B-1----:R-:W-:Y:S02]  /*4e40*/  USEL UR4, URZ, 0x1, !UP0 ;  /* 0x00000001ff047887 */ /* 0x002fe4000c000000 */
[----:B------:R-:W-:Y:S01]  /*4e50*/  USEL UR21, UR21, URZ, !UP0 ;  /* 0x000000ff15157287 */ /* 0x000fe2000c000000 */
[----:B------:R-:W-:Y:S01]  /*4e60*/  IMAD.MOV.U32 R119, RZ, RZ, R4 ;  /* 0x000000ffff777224 */ /* 0x000fe200078e0004 */
[----:B------:R-:W-:Y:S01]  /*4e70*/  UISETP.NE.U32.AND UP0, UPT, UR20, URZ, UPT ;  /* 0x000000ff1400728c */ /* 0x000fe2000bf05070 */
[----:B------:R-:W-:Y:S01]  /*4e80*/  IMAD.MOV.U32 R120, RZ, RZ, R5 ;  /* 0x000000ffff787224 */ /* 0x000fe200078e0005 */
[----:B------:R-:W-:-:S03]  /*4e90*/  ULOP3.LUT UR9, UR5, UR4, URZ, 0x3c, !UPT ;  /* 0x0000000405097292 */ /* 0x000fc6000f8e3cff */
[----:B------:R-:W-:-:S04]  /*4ea0*/  UMOV UR4, UR5 ;  /* 0x0000000500047c82 */ /* 0x000fc80008000000 */
[----:B------:R-:W-:Y:S01]  /*4eb0*/  UMOV UR5, UR9 ;  /* 0x0000000900057c82 */ /* 0x000fe20008000000 */
[----:B------:R-:W-:Y:S05]  /*4ec0*/  BRA.U UP0, `(.L_x_11) ;  /* 0xffffffed00907547 */ /* 0x000fea000b83ffff */
.L_x_8:
[----:B------:R-:W-:Y:S01]  /*4ed0*/  ISETP.GE.AND P0, PT, R33, 0x20, PT ;  /* 0x000000202100780c */ /* 0x000fe20003f06270 */
[----:B------:R-:W0:Y:S01]  /*4ee0*/  LDCU UR5, c[0x0][0x3b4] ;  /* 0x00007680ff0577ac */ /* 0x000e220008000800 */
[----:B------:R-:W1:Y:S01]  /*4ef0*/  LDCU UR6, c[0x0][0x3b8] ;  /* 0x00007700ff0677ac */ /* 0x000e620008000800 */
[----:B------:R-:W2:Y:S10]  /*4f00*/  LDCU.128 UR16, c[0x0][0x390] ;  /* 0x00007200ff1077ac */ /* 0x000eb40008000c00 */
[----:B------:R-:W-:Y:S05]  /*4f10*/  @!P0 BRA `(.L_x_12) ;  /* 0x0000000000108947 */ /* 0x000fea0003800000 */
[----:B------:R-:W-:-:S06]  /*4f20*/  USHF.L.U32 UR4, UR4, 0x1f, URZ ;  /* 0x0000001f04047899 */ /* 0x000fcc00080006ff */
[----:B------:R-:W-:-:S04]  /*4f30*/  IMAD.U32 R3, RZ, RZ, UR4 ;  /* 0x00000004ff037e24 */ /* 0x000fc8000f8e00ff */
[----:B------:R-:W3:Y:S02]  /*4f40*/  SYNCS.PHASECHK.TRANS64.TRYWAIT P0, [UR8], R3 ;  /* 0x00000003ff0075a7 */ /* 0x000ee40008001108 */
[----:B---3--:R-:W-:Y:S05]  /*4f50*/  @!P0 BRA `(.L_x_13) ;  /* 0x0000001c00e48947 */ /* 0x008fea0003800000 */
.L_x_12:
[----:B------:R-:W-:Y:S01]  /*4f60*/  BAR.SYNC.DEFER_BLOCKING 0x0 ;  /* 0x0000000000007b1d */ /* 0x000fe20000010000 */
[----:B-1----:R-:W-:Y:S01]  /*4f70*/  IMAD R69, R0, UR6, RZ ;  /* 0x0000000600457c24 */ /* 0x002fe2000f8e02ff */
[C---:B--2---:R-:W-:Y:S01]  /*4f80*/  ISETP.GE.AND P0, PT, R2.reuse, UR18, PT ;  /* 0x0000001202007c0c */ /* 0x044fe2000bf06270 */
[----:B0-----:R-:W-:Y:S02]  /*4f90*/  IMAD R3, R2, UR5, RZ ;  /* 0x0000000502037c24 */ /* 0x001fe4000f8e02ff */
[----:B------:R-:W-:Y:S02]  /*4fa0*/  VIADD R71, R69, UR6 ;  /* 0x0000000645477c36 */ /* 0x000fe40008000000 */
[C---:B------:R-:W-:Y:S01]  /*4fb0*/  VIADD R68, R0.reuse, 0x2 ;  /* 0x0000000200447836 */ /* 0x040fe20000000000 */
[----:B------:R-:W-:Y:S01]  /*4fc0*/  LEA R2, P3, R3, UR16, 0x1 ;  /* 0x0000001003027c11 */ /* 0x000fe2000f8608ff */
[----:B------:R-:W-:Y:S02]  /*4fd0*/  VIADD R73, R71, UR6 ;  /* 0x0000000647497c36 */ /* 0x000fe40008000000 */
[----:B------:R-:W-:Y:S01]  /*4fe0*/  VIADD R70, R0, 0x1 ;  /* 0x0000000100467836 */ /* 0x000fe20000000000 */
[----:B------:R-:W-:Y:S01]  /*4ff0*/  ISETP.LT.AND P4, PT, R68, UR19, !P0 ;  /* 0x0000001344007c0c */ /* 0x000fe2000c781270 */
[----:B------:R-:W-:Y:S01]  /*5000*/  VIADD R74, R73, UR6 ;  /* 0x00000006494a7c36 */ /* 0x000fe20008000000 */
[----:B------:R-:W-:Y:S01]  /*5010*/  LEA.HI.X.SX32 R3, R3, UR17, 0x1, P3 ;  /* 0x0000001103037c11 */ /* 0x000fe200098f0eff */
[----:B------:R-:W-:Y:S01]  /*5020*/  VIADD R83, R0, 0x3 ;  /* 0x0000000300537836 */ /* 0x000fe20000000000 */
[----:B------:R-:W-:Y:S01]  /*5030*/  ISETP.LT.AND P5, PT, R70, UR19, !P0 ;  /* 0x0000001346007c0c */ /* 0x000fe2000c7a1270 */
[----:B------:R-:W-:Y:S01]  /*5040*/  VIADD R75, R74, UR6 ;  /* 0x000000064a4b7c36 */ /* 0x000fe20008000000 */
[-C--:B------:R-:W-:Y:S01]  /*5050*/  LEA R68, P3, R69, R2.reuse, 0x1 ;  /* 0x0000000245447211 */ /* 0x080fe200078608ff */
[----:B------:R-:W-:Y:S01]  /*5060*/  VIADD R86, R0, 0x4 ;  /* 0x0000000400567836 */ /* 0x000fe20000000000 */
[-C--:B------:R-:W-:Y:S01]  /*5070*/  LEA R70, P6, R71, R2.reuse, 0x1 ;  /* 0x0000000247467211 */ /* 0x080fe200078c08ff */
[----:B------:R-:W-:Y:S01]  /*5080*/  VIADD R77, R75, UR6 ;  /* 0x000000064b4d7c36 */ /* 0x000fe20008000000 */
[-C--:B------:R-:W-:Y:S01]  /*5090*/  LEA.HI.X.SX32 R69, R69, R3.reuse, 0x1, P3 ;  /* 0x0000000345457211 */ /* 0x080fe200018f0eff */
[----:B------:R-:W0:Y:S02]  /*50a0*/  @!P2 SYNCS.CCTL.IV [UR11+0x2000] ;  /* 0x00200000ff00a9b1 */ /* 0x000e24000800000b */
[----:B0-----:R-:W-:Y:S01]  /*50b0*/  BAR.SYNC.DEFER_BLOCKING 0x0 ;  /* 0x0000000000007b1d */ /* 0x001fe20000010000 */
[----:B------:R-:W-:Y:S01]  /*50c0*/  LEA.HI.X.SX32 R71, R71, R3, 0x1, P6 ;  /* 0x0000000347477211 */ /* 0x000fe200030f0eff */
[----:B------:R-:W-:Y:S01]  /*50d0*/  VIADD R79, R77, UR6 ;  /* 0x000000064d4f7c36 */ /* 0x000fe20008000000 */
[----:B------:R-:W-:-:S03]  /*50e0*/  LEA R72, P6, R74, R2, 0x1 ;  /* 0x000000024a487211 */ /* 0x000fc600078c08ff */
[----:B------:R-:W-:Y:S01]  /*50f0*/  VIADD R81, R79, UR6 ;  /* 0x000000064f517c36 */ /* 0x000fe20008000000 */
[----:B------:R-:W0:Y:S03]  /*5100*/  LDTM.x64 R4, tmem[UR12] ;  /* 0x0000000c000479ee */ /* 0x000e260008340000 */
[----:B------:R-:W-:Y:S01]  /*5110*/  VIADD R84, R81, UR6 ;  /* 0x0000000651547c36 */ /* 0x000fe20008000000 */
[----:B------:R-:W1:Y:S01]  /*5120*/  @!P2 SYNCS.CCTL.IV [UR11+0x2008] ;  /* 0x00200800ff00a9b1 */ /* 0x000e62000800000b */
[----:B------:R-:W-:Y:S01]  /*5130*/  ISETP.LT.AND P2, PT, R0, UR19, !P0 ;  /* 0x0000001300007c0c */ /* 0x000fe2000c741270 */
[----:B------:R-:W-:Y:S01]  /*5140*/  NOP ;  /* 0x0000000000007918 */ /* 0x000fe20000000000 */
[----:B0-----:R-:W-:Y:S02]  /*5150*/  F2FP.BF16.F32.PACK_AB R85, R5, R4 ;  /* 0x000000040555723e */ /* 0x001fe400000010ff */
[----:B------:R-:W-:-:S02]  /*5160*/  LEA R4, P3, R73, R2, 0x1 ;  /* 0x0000000249047211 */ /* 0x000fc400078608ff */
[----:B------:R-:W-:Y:S01]  /*5170*/  F2FP.BF16.F32.PACK_AB R6, R7, R6 ;  /* 0x000000060706723e */ /* 0x000fe200000010ff */
[----:B------:R-:W-:Y:S01]  /*5180*/  VIADD R7, R0, 0x6 ;  /* 0x0000000600077836 */ /* 0x000fe20000000000 */
[----:B------:R-:W-:-:S05]  /*5190*/  LEA.HI.X.SX32 R5, R73, R3, 0x1, P3 ;  /* 0x0000000349057211 */ /* 0x000fca00018f0eff */
[----:B------:R0:W-:Y:S01]  /*51a0*/  @P2 STG.E.U16 desc[UR22][R68.64], R85 ;  /* 0x0000005544002986 */ /* 0x0001e2000c101516 */
[-C--:B------:R-:W-:Y:S02]  /*51b0*/  LEA.HI.X.SX32 R73, R74, R3.reuse, 0x1, P6 ;  /* 0x000000034a497211 */ /* 0x080fe400030f0eff */
[-C--:B------:R-:W-:Y:S02]  /*51c0*/  LEA R74, P3, R75, R2.reuse, 0x1 ;  /* 0x000000024b4a7211 */ /* 0x080fe400078608ff */
[-C--:B------:R-:W-:Y:S02]  /*51d0*/  LEA R76, P6, R77, R2.reuse, 0x1 ;  /* 0x000000024d4c7211 */ /* 0x080fe400078c08ff */
[-C--:B------:R-:W-:Y:S02]  /*51e0*/  LEA.HI.X.SX32 R75, R75, R3.reuse, 0x1, P3 ;  /* 0x000000034b4b7211 */ /* 0x080fe400018f0eff */
[----:B------:R-:W-:Y:S02]  /*51f0*/  LEA R78, P3, R79, R2, 0x1 ;  /* 0x000000024f4e7211 */ /* 0x000fe400078608ff */
[----:B------:R-:W-:-:S02]  /*5200*/  LEA.HI.X.SX32 R77, R77, R3, 0x1, P6 ;  /* 0x000000034d4d7211 */ /* 0x000fc400030f0eff */
[-C--:B------:R-:W-:Y:S02]  /*5210*/  LEA R80, P6, R81, R2.reuse, 0x1 ;  /* 0x0000000251507211 */ /* 0x080fe400078c08ff */
[-C--:B------:R-:W-:Y:S02]  /*5220*/  LEA.HI.X.SX32 R79, R79, R3.reuse, 0x1, P3 ;  /* 0x000000034f4f7211 */ /* 0x080fe400018f0eff */
[C---:B------:R-:W-:Y:S02]  /*5230*/  LEA R82, P3, R84.reuse, R2, 0x1 ;  /* 0x0000000254527211 */ /* 0x040fe400078608ff */
[-C--:B------:R-:W-:Y:S02]  /*5240*/  LEA.HI.X.SX32 R81, R81, R3.reuse, 0x1, P6 ;  /* 0x0000000351517211 */ /* 0x080fe400030f0eff */
[----:B------:R-:W-:Y:S02]  /*5250*/  ISETP.LT.AND P6, PT, R83, UR19, !P0 ;  /* 0x0000001353007c0c */ /* 0x000fe4000c7c1270 */
[C---:B------:R-:W-:Y:S01]  /*5260*/  LEA.HI.X.SX32 R83, R84.reuse, R3, 0x1, P3 ;  /* 0x0000000354537211 */ /* 0x040fe200018f0eff */
[----:B------:R-:W-:Y:S01]  /*5270*/  VIADD R84, R84, UR6 ;  /* 0x0000000654547c36 */ /* 0x000fe20008000000 */
[----:B------:R-:W-:Y:S01]  /*5280*/  ISETP.LT.AND P3, PT, R86, UR19, !P0 ;  /* 0x0000001356007c0c */ /* 0x000fe2000c761270 */
[----:B------:R-:W-:Y:S01]  /*5290*/  VIADD R86, R0, 0x5 ;  /* 0x0000000500567836 */ /* 0x000fe20000000000 */
[----:B0-----:R-:W-:-:S02]  /*52a0*/  PRMT R69, R85, 0x7632, R69 ;  /* 0x0000763255457816 */ /* 0x001fc40000000045 */
[----:B------:R-:W-:Y:S02]  /*52b0*/  F2FP.BF16.F32.PACK_AB R8, R9, R8 ;  /* 0x000000080908723e */ /* 0x000fe400000010ff */
[----:B------:R-:W-:Y:S01]  /*52c0*/  ISETP.LT.AND P2, PT, R86, UR19, !P0 ;  /* 0x0000001356007c0c */ /* 0x000fe2000c741270 */
[----:B------:R-:W-:Y:S01]  /*52d0*/  @P5 STG.E.U16 desc[UR22][R70.64], R69 ;  /* 0x0000004546005986 */ /* 0x000fe2000c101516 */
[----:B------:R-:W-:Y:S02]  /*52e0*/  PRMT R86, R6, 0x7610, R86 ;  /* 0x0000761006567816 */ /* 0x000fe40000000056 */
[----:B------:R-:W-:Y:S01]  /*52f0*/  ISETP.LT.AND P5, PT, R7, UR19, !P0 ;  /* 0x0000001307007c0c */ /* 0x000fe2000c7a1270 */
[C---:B------:R-:W-:Y:S01]  /*5300*/  VIADD R7, R0.reuse, 0x7 ;  /* 0x0000000700077836 */ /* 0x040fe20000000000 */
[----:B------:R-:W-:Y:S01]  /*5310*/  F2FP.BF16.F32.PACK_AB R10, R11, R10 ;  /* 0x0000000a0b0a723e */ /* 0x000fe200000010ff */
[----:B------:R0:W-:Y:S01]  /*5320*/  @P4 STG.E.U16 desc[UR22][R4.64], R86 ;  /* 0x0000005604004986 */ /* 0x0001e2000c101516 */
[----:B------:R-:W-:Y:S01]  /*5330*/  F2FP.BF16.F32.PACK_AB R12, R13, R12 ;  /* 0x0000000c0d0c723e */ /* 0x000fe200000010ff */
[----:B------:R-:W-:Y:S01]  /*5340*/  VIADD R11, R0, 0xe ;  /* 0x0000000e000b7836 */ /* 0x000fe20000000000 */
[----:B------:R-:W-:-:S02]  /*5350*/  ISETP.LT.AND P4, PT, R7, UR19, !P0 ;  /* 0x0000001307007c0c */ /* 0x000fc4000c781270 */
[----:B------:R-:W-:Y:S02]  /*5360*/  PRMT R7, R8, 0x7632, R7 ;  /* 0x0000763208077816 */ /* 0x000fe40000000007 */
[----:B------:R-:W-:Y:S02]  /*5370*/  PRMT R9, R12, 0x7632, R9 ;  /* 0x000076320c097816 */ /* 0x000fe40000000009 */
[----:B------:R-:W-:Y:S01]  /*5380*/  F2FP.BF16.F32.PACK_AB R14, R15, R14 ;  /* 0x0000000e0f0e723e */ /* 0x000fe200000010ff */
[C---:B------:R-:W-:Y:S01]  /*5390*/  VIADD R15, R0.reuse, 0x3e ;  /* 0x0000003e000f7836 */ /* 0x040fe20000000000 */
[----:B------:R-:W-:Y:S01]  /*53a0*/  F2FP.BF16.F32.PACK_AB R16, R17, R16 ;  /* 0x000000101110723e */ /* 0x000fe200000010ff */
[----:B0-----:R-:W-:Y:S01]  /*53b0*/  VIADD R4, R0, 0xa ;  /* 0x0000000a00047836 */ /* 0x001fe20000000000 */
[----:B------:R-:W-:Y:S01]  /*53c0*/  PRMT R5, R6, 0x7632, R5 ;  /* 0x0000763206057816 */ /* 0x000fe20000000005 */
[----:B------:R-:W-:Y:S01]  /*53d0*/  VIADD R6, R0, 0x8 ;  /* 0x0000000800067836 */ /* 0x000fe20000000000 */
[----:B------:R-:W-:-:S02]  /*53e0*/  PRMT R13, R14, 0x7632, R13 ;  /* 0x000076320e0d7816 */ /* 0x000fc4000000000d */
[----:B------:R-:W-:Y:S01]  /*53f0*/  F2FP.BF16.F32.PACK_AB R18, R19, R18 ;  /* 0x000000121312723e */ /* 0x000fe200000010ff */
[----:B------:R0:W-:Y:S01]  /*5400*/  @P6 STG.E.U16 desc[UR22][R72.64], R5 ;  /* 0x0000000548006986 */ /* 0x0001e2000c101516 */
[----:B------:R-:W-:Y:S01]  /*5410*/  ISETP.LT.AND P6, PT, R6, UR19, !P0 ;  /* 0x0000001306007c0c */ /* 0x000fe2000c7c1270 */
[----:B------:R-:W-:Y:S01]  /*5420*/  VIADD R6, R0, 0x9 ;  /* 0x0000000900067836 */ /* 0x000fe20000000000 */
[----:B------:R-:W-:Y:S01]  /*5430*/  F2FP.BF16.F32.PACK_AB R20, R21, R20 ;  /* 0x000000141514723e */ /* 0x000fe200000010ff */
[----:B------:R-:W-:Y:S01]  /*5440*/  @P3 STG.E.U16 desc[UR22][R74.64], R8 ;  /* 0x000000084a003986 */ /* 0x000fe2000c101516 */
[----:B------:R-:W-:Y:S02]  /*5450*/  F2FP.BF16.F32.PACK_AB R22, R23, R22 ;  /* 0x000000161716723e */ /* 0x000fe400000010ff */
[----:B------:R-:W-:Y:S01]  /*5460*/  ISETP.LT.AND P3, PT, R6, UR19, !P0 ;  /* 0x0000001306007c0c */ /* 0x000fe2000c761270 */
[----:B------:R2:W-:Y:S01]  /*5470*/  @P2 STG.E.U16 desc[UR22][R76.64], R7 ;  /* 0x000000074c002986 */ /* 0x0005e2000c101516 */
[----:B------:R-:W-:Y:S01]  /*5480*/  ISETP.LT.AND P2, PT, R4, UR19, !P0 ;  /* 0x0000001304007c0c */ /* 0x000fe2000c741270 */
[----:B------:R-:W-:Y:S01]  /*5490*/  VIADD R4, R0, 0xb ;  /* 0x0000000b00047836 */ /* 0x000fe20000000000 */
[----:B------:R-:W-:Y:S01]  /*54a0*/  F2FP.BF16.F32.PACK_AB R24, R25, R24 ;  /* 0x000000181918723e */ /* 0x000fe200000010ff */
[----:B------:R-:W-:Y:S01]  /*54b0*/  @P5 STG.E.U16 desc[UR22][R78.64], R10 ;  /* 0x0000000a4e005986 */ /* 0x000fe2000c101516 */
[----:B0-----:R-:W-:Y:S01]  /*54c0*/  PRMT R5, R10, 0x7632, R5 ;  /* 0x000076320a057816 */ /* 0x001fe20000000005 */
[----:B------:R-:W-:Y:S01]  /*54d0*/  VIADD R6, R0, 0xc ;  /* 0x0000000c00067836 */ /* 0x000fe20000000000 */
[----:B------:R-:W-:-:S02]  /*54e0*/  ISETP.LT.AND P5, PT, R4, UR19, !P0 ;  /* 0x0000001304007c0c */ /* 0x000fc4000c7a1270 */
[----:B------:R-:W-:Y:S01]  /*54f0*/  F2FP.BF16.F32.PACK_AB R26, R27, R26 ;  /* 0x0000001a1b1a723e */ /* 0x000fe200000010ff */
[----:B------:R0:W-:Y:S01]  /*5500*/  @P4 STG.E.U16 desc[UR22][R80.64], R5 ;  /* 0x0000000550004986 */ /* 0x0001e2000c101516 */
[----:B------:R-:W-:Y:S01]  /*5510*/  LEA R4, P4, R84, R2, 0x1 ;  /* 0x0000000254047211 */ /* 0x000fe200078808ff */
[----:B--2---:R-:W-:Y:S01]  /*5520*/  VIADD R7, R0, 0xd ;  /* 0x0000000d00077836 */ /* 0x004fe20000000000 */
[----:B------:R-:W-:Y:S01]  /*5530*/  F2FP.BF16.F32.PACK_AB R28, R29, R28 ;  /* 0x0000001c1d1c723e */ /* 0x000fe200000010ff */
[----:B------:R-:W-:Y:S01]  /*5540*/  @P6 STG.E.U16 desc[UR22][R82.64], R12 ;  /* 0x0000000c52006986 */ /* 0x000fe2000c101516 */
[----:B------:R-:W-:Y:S02]  /*5550*/  F2FP.BF16.F32.PACK_AB R30, R31, R30 ;  /* 0x0000001e1f1e723e */ /* 0x000fe400000010ff */
[----:B------:R-:W-:Y:S02]  /*5560*/  F2FP.BF16.F32.PACK_AB R32, R33, R32 ;  /* 0x000000202120723e */ /* 0x000fe400000010ff */
[----:B------:R-:W-:-:S02]  /*5570*/  F2FP.BF16.F32.PACK_AB R34, R35, R34 ;  /* 0x000000222322723e */ /* 0x000fc400000010ff */
[----:B------:R-:W-:Y:S02]  /*5580*/  F2FP.BF16.F32.PACK_AB R36, R37, R36 ;  /* 0x000000242524723e */ /* 0x000fe400000010ff */
[C---:B0-----:R-:W-:Y:S01]  /*5590*/  LEA.HI.X.SX32 R5, R84.reuse, R3, 0x1, P4 ;  /* 0x0000000354057211 */ /* 0x041fe200020f0eff */
[----:B------:R-:W-:Y:S01]  /*55a0*/  VIADD R84, R84, UR6 ;  /* 0x0000000654547c36 */ /* 0x000fe20008000000 */
[----:B------:R-:W-:Y:S02]  /*55b0*/  ISETP.LT.AND P4, PT, R6, UR19, !P0 ;  /* 0x0000001306007c0c */ /* 0x000fe4000c781270 */
[----:B------:R-:W-:Y:S01]  /*55c0*/  F2FP.BF16.F32.PACK_AB R38, R39, R38 ;  /* 0x000000262726723e */ /* 0x000fe200000010ff */
[C---:B------:R-:W-:Y:S01]  /*55d0*/  VIADD R10, R84.reuse, UR6 ;  /* 0x00000006540a7c36 */ /* 0x040fe20008000000 */
[----:B------:R-:W-:Y:S01]  /*55e0*/  LEA R6, P6, R84, R2, 0x1 ;  /* 0x0000000254067211 */ /* 0x000fe200078c08ff */
[----:B------:R0:W-:Y:S01]  /*55f0*/  @P3 STG.E.U16 desc[UR22][R4.64], R9 ;  /* 0x0000000904003986 */ /* 0x0001e2000c101516 */
[----:B------:R-:W-:-:S02]  /*5600*/  ISETP.LT.AND P3, PT, R7, UR19, !P0 ;  /* 0x0000001307007c0c */ /* 0x000fc4000c761270 */
[-C--:B------:R-:W-:Y:S02]  /*5610*/  LEA.HI.X.SX32 R7, R84, R3.reuse, 0x1, P6 ;  /* 0x0000000354077211 */ /* 0x080fe400030f0eff */
[----:B------:R-:W-:Y:S02]  /*5620*/  LEA R8, P6, R10, R2, 0x1 ;  /* 0x000000020a087211 */ /* 0x000fe400078c08ff */
[----:B------:R-:W-:Y:S01]  /*5630*/  F2FP.BF16.F32.PACK_AB R40, R41, R40 ;  /* 0x000000282928723e */ /* 0x000fe200000010ff */
[----:B------:R2:W-:Y:S01]  /*5640*/  @P2 STG.E.U16 desc[UR22][R6.64], R14 ;  /* 0x0000000e06002986 */ /* 0x0005e2000c101516 */
[----:B------:R-:W-:Y:S02]  /*5650*/  ISETP.LT.AND P2, PT, R11, UR19, !P0 ;  /* 0x000000130b007c0c */ /* 0x000fe4000c741270 */
[----:B------:R-:W-:Y:S01]  /*5660*/  F2FP.BF16.F32.PACK_AB R42, R43, R42 ;  /* 0x0000002a2b2a723e */ /* 0x000fe200000010ff */
[----:B0-----:R-:W-:Y:S01]  /*5670*/  VIADD R5, R0, 0xf ;  /* 0x0000000f00057836 */ /* 0x001fe20000000000 */
[C---:B------:R-:W-:Y:S01]  /*5680*/  LEA.HI.X.SX32 R9, R10.reuse, R3, 0x1, P6 ;  /* 0x000000030a097211 */ /* 0x040fe200030f0eff */
[----:B------:R-:W-:Y:S01]  /*5690*/  VIADD R10, R10, UR6 ;  /* 0x000000060a0a7c36 */ /* 0x000fe20008000000 */
[----:B------:R-:W-:-:S02]  /*56a0*/  F2FP.BF16.F32.PACK_AB R44, R45, R44 ;  /* 0x0000002c2d2c723e */ /* 0x000fc400000010ff */
[----:B------:R-:W-:Y:S01]  /*56b0*/  F2FP.BF16.F32.PACK_AB R46, R47, R46 ;  /* 0x0000002e2f2e723e */ /* 0x000fe200000010ff */
[C---:B------:R-:W-:Y:S01]  /*56c0*/  VIADD R12, R10.reuse, UR6 ;  /* 0x000000060a0c7c36 */ /* 0x040fe20008000000 */
[-C--:B------:R-:W-:Y:S01]  /*56d0*/  LEA R4, P6, R10, R2.reuse, 0x1 ;  /* 0x000000020a047211 */ /* 0x080fe200078c08ff */
[----:B------:R0:W-:Y:S01]  /*56e0*/  @P5 STG.E.U16 desc[UR22][R8.64], R13 ;  /* 0x0000000d08005986 */ /* 0x0001e2000c101516 */
[----:B------:R-:W-:Y:S01]  /*56f0*/  ISETP.LT.AND P5, PT, R5, UR19, !P0 ;  /* 0x0000001305007c0c */ /* 0x000fe2000c7a1270 */
[----:B--2---:R-:W-:Y:S01]  /*5700*/  VIADD R6, R0, 0x10 ;  /* 0x0000001000067836 */ /* 0x004fe20000000000 */
[-C--:B------:R-:W-:Y:S01]  /*5710*/  LEA.HI.X.SX32 R5, R10, R3.reuse, 0x1, P6 ;  /* 0x000000030a057211 */ /* 0x080fe200030f0eff */
[----:B------:R-:W-:Y:S01]  /*5720*/  VIADD R7, R0, 0x11 ;  /* 0x0000001100077836 */ /* 0x000fe20000000000 */
[----:B------:R-:W-:Y:S01]  /*5730*/  LEA R10, P6, R12, R2, 0x1 ;  /* 0x000000020c0a7211 */ /* 0x000fe200078c08ff */
[----:B------:R-:W-:Y:S01]  /*5740*/  VIADD R14, R0, 0x3f ;  /* 0x0000003f000e7836 */ /* 0x000fe20000000000 */
[----:B------:R-:W-:Y:S01]  /*5750*/  F2FP.BF16.F32.PACK_AB R48, R49, R48 ;  /* 0x000000303130723e */ /* 0x000fe200000010ff */
[----:B------:R2:W-:Y:S01]  /*5760*/  @P4 STG.E.U16 desc[UR22][R4.64], R16 ;  /* 0x0000001004004986 */ /* 0x0005e2000c101516 */
[C---:B------:R-:W-:Y:S01]  /*5770*/  LEA.HI.X.SX32 R11, R12.reuse, R3, 0x1, P6 ;  /* 0x000000030c0b7211 */ /* 0x040fe200030f0eff */
[----:B------:R-:W-:Y:S01]  /*5780*/  VIADD R12, R12, UR6 ;  /* 0x000000060c0c7c36 */ /* 0x000fe20008000000 */
[----:B------:R-:W-:-:S02]  /*5790*/  ISETP.LT.AND P4, PT, R6, UR19, !P0 ;  /* 0x0000001306007c0c */ /* 0x000fc4000c781270 */
[----:B0-----:R-:W-:Y:S01]  /*57a0*/  PRMT R9, R16, 0x7632, R9 ;  /* 0x0000763210097816 */ /* 0x001fe20000000009 */
[C---:B------:R-:W-:Y:S01]  /*57b0*/  VIADD R13, R12.reuse, UR6 ;  /* 0x000000060c0d7c36 */ /* 0x040fe20008000000 */
[----:B------:R-:W-:Y:S02]  /*57c0*/  LEA R6, P6, R12, R2, 0x1 ;  /* 0x000000020c067211 */ /* 0x000fe400078c08ff */
[----:B------:R-:W-:Y:S01]  /*57d0*/  F2FP.BF16.F32.PACK_AB R50, R51, R50 ;  /* 0x000000323332723e */ /* 0x000fe200000010ff */
[----:B------:R0:W-:Y:S01]  /*57e0*/  @P3 STG.E.U16 desc[UR22][R10.64], R9 ;  /* 0x000000090a003986 */ /* 0x0001e2000c101516 */
[----:B------:R-:W-:Y:S01]  /*57f0*/  ISETP.LT.AND P3, PT, R7, UR19, !P0 ;  /* 0x0000001307007c0c */ /* 0x000fe2000c761270 */
[----:B--2---:R-:W-:Y:S01]  /*5800*/  VIADD R4, R0, 0x12 ;  /* 0x0000001200047836 */ /* 0x004fe20000000000 */
[----:B------:R-:W-:Y:S01]  /*5810*/  LEA.HI.X.SX32 R7, R12, R3, 0x1, P6 ;  /* 0x000000030c077211 */ /* 0x000fe200030f0eff */
[----:B------:R-:W-:Y:S01]  /*5820*/  VIADD R5, R0, 0x13 ;  /* 0x0000001300057836 */ /* 0x000fe20000000000 */
[----:B------:R-:W-:-:S02]  /*5830*/  LEA R8, P6, R13, R2, 0x1 ;  /* 0x000000020d087211 */ /* 0x000fc400078c08ff */
[----:B------:R-:W-:Y:S01]  /*5840*/  F2FP.BF16.F32.PACK_AB R52, R53, R52 ;  /* 0x000000343534723e */ /* 0x000fe200000010ff */
[----:B------:R2:W-:Y:S01]  /*5850*/  @P2 STG.E.U16 desc[UR22][R6.64], R18 ;  /* 0x0000001206002986 */ /* 0x0005e2000c101516 */
[----:B------:R-:W-:Y:S02]  /*5860*/  ISETP.LT.AND P2, PT, R4, UR19, !P0 ;  /* 0x0000001304007c0c */ /* 0x000fe4000c741270 */
[----:B------:R-:W-:Y:S02]  /*5870*/  F2FP.BF16.F32.PACK_AB R54, R55, R54 ;  /* 0x000000363736723e */ /* 0x000fe400000010ff */
[CC--:B0-----:R-:W-:Y:S01]  /*5880*/  LEA.HI.X.SX32 R9, R13.reuse, R3.reuse, 0x1, P6 ;  /* 0x000000030d097211 */ /* 0x0c1fe200030f0eff */
[----:B------:R-:W-:Y:S01]  /*5890*/  VIADD R13, R13, UR6 ;  /* 0x000000060d0d7c36 */ /* 0x000fe20008000000 */
[----:B------:R-:W-:Y:S02]  /*58a0*/  PRMT R11, R18, 0x7632, R11 ;  /* 0x00007632120b7816 */ /* 0x000fe4000000000b */
[----:B------:R-:W-:Y:S01]  /*58b0*/  F2FP.BF16.F32.PACK_AB R56, R57, R56 ;  /* 0x000000383938723e */ /* 0x000fe200000010ff */
[C---:B------:R-:W-:Y:S01]  /*58c0*/  VIADD R12, R13.reuse, UR6 ;  /* 0x000000060d0c7c36 */ /* 0x040fe20008000000 */
[-C--:B------:R-:W-:Y:S01]  /*58d0*/  LEA R4, P6, R13, R2.reuse, 0x1 ;  /* 0x000000020d047211 */ /* 0x080fe200078c08ff */
[----:B------:R0:W-:Y:S01]  /*58e0*/  @P5 STG.E.U16 desc[UR22][R8.64], R11 ;  /* 0x0000000b08005986 */ /* 0x0001e2000c101516 */
[----:B------:R-:W-:Y:S01]  /*58f0*/  ISETP.LT.AND P5, PT, R5, UR19, !P0 ;  /* 0x0000001305007c0c */ /* 0x000fe2000c7a1270 */
[C---:B--2---:R-:W-:Y:S01]  /*5900*/  VIADD R6, R0.reuse, 0x14 ;  /* 0x0000001400067836 */ /* 0x044fe20000000000 */
        /* <DEDUP_REMOVED lines=23> */
[C---:B0-----:R-:W-:Y:S01]  /*5a80*/  LEA.HI.X.SX32 R9, R13.reuse, R3, 0x1, P6 ;  /* 0x000000030d097211 */ /* 0x041fe200030f0eff */
[----:B------:R-:W-:Y:S01]  /*5a90*/  VIADD R13, R13, UR6 ;  /* 0x000000060d0d7c36 */ /* 0x000fe20008000000 */
[----:B------:R-:W-:-:S03]  /*5aa0*/  PRMT R11, R22, 0x7632, R11 ;  /* 0x00007632160b7816 */ /* 0x000fc6000000000b */
[C---:B------:R-:W-:Y:S01]  /*5ab0*/  VIADD R12, R13.reuse, UR6 ;  /* 0x000000060d0c7c36 */ /* 0x040fe20008000000 */
[-C--:B------:R-:W-:Y:S01]  /*5ac0*/  LEA R4, P6, R13, R2.reuse, 0x1 ;  /* 0x000000020d047211 */ /* 0x080fe200078c08ff */
[----:B------:R0:W-:Y:S01]  /*5ad0*/  @P5 STG.E.U16 desc[UR22][R8.64], R11 ;  /* 0x0000000b08005986 */ /* 0x0001e2000c101516 */
[----:B------:R-:W-:Y:S01]  /*5ae0*/  ISETP.LT.AND P5, PT, R5, UR19, !P0 ;  /* 0x0000001305007c0c */ /* 0x000fe2000c7a1270 */
[C---:B--2---:R-:W-:Y:S01]  /*5af0*/  VIADD R6, R0.reuse, 0x18 ;  /* 0x0000001800067836 */ /* 0x044fe20000000000 */
[----:B------:R-:W-:Y:S01]  /*5b00*/  LEA.HI.X.SX32 R5, R13, R3, 0x1, P6 ;  /* 0x000000030d057211 */ /* 0x000fe200030f0eff */
[----:B------:R-:W-:Y:S01]  /*5b10*/  VIADD R7, R0, 0x19 ;  /* 0x0000001900077836 */ /* 0x000fe20000000000 */
[----:B------:R-:W-:-:S03]  /*5b20*/  LEA R10, P6, R12, R2, 0x1 ;  /* 0x000000020c0a7211 */ /* 0x000fc600078c08ff */
[----:B------:R2:W-:Y:S01]  /*5b30*/  @P4 STG.E.U16 desc[UR22][R4.64], R24 ;  /* 0x0000001804004986 */ /* 0x0005e2000c101516 */
[----:B------:R-:W-:Y:S02]  /*5b40*/  ISETP.LT.AND P4, PT, R6, UR19, !P0 ;  /* 0x0000001306007c0c */ /* 0x000fe4000c781270 */
[C---:B0-----:R-:W-:Y:S01]  /*5b50*/  LEA.HI.X.SX32 R11, R12.reuse, R3, 0x1, P6 ;  /* 0x000000030c0b7211 */ /* 0x041fe200030f0eff */
[----:B------:R-:W-:Y:S01]  /*5b60*/  VIADD R12, R12, UR6 ;  /* 0x000000060c0c7c36 */ /* 0x000fe20008000000 */
[----:B------:R-:W-:-:S03]  /*5b70*/  PRMT R9, R24, 0x7632, R9 ;  /* 0x0000763218097816 */ /* 0x000fc60000000009 */
[C---:B------:R-:W-:Y:S01]  /*5b80*/  VIADD R13, R12.reuse, UR6 ;  /* 0x000000060c0d7c36 */ /* 0x040fe20008000000 */
[-C--:B------:R-:W-:Y:S01]  /*5b90*/  LEA R6, P6, R12, R2.reuse, 0x1 ;  /* 0x000000020c067211 */ /* 0x080fe200078c08ff */
[----:B------:R0:W-:Y:S01]  /*5ba0*/  @P3 STG.E.U16 desc[UR22][R10.64], R9 ;  /* 0x000000090a003986 */ /* 0x0001e2000c101516 */
[----:B------:R-:W-:Y:S01]  /*5bb0*/  ISETP.LT.AND P3, PT, R7, UR19, !P0 ;  /* 0x0000001307007c0c */ /* 0x000fe2000c761270 */
[----:B--2---:R-:W-:Y:S01]  /*5bc0*/  VIADD R4, R0, 0x1a ;  /* 0x0000001a00047836 */ /* 0x004fe20000000000 */
        /* <DEDUP_REMOVED lines=221> */
[----:B------:R-:W-:Y:S02]  /*69a0*/  LEA.HI.X.SX32 R5, R13, R3, 0x1, P6 ;  /* 0x000000030d057211 */ /* 0x000fe400030f0eff */
[----:B------:R-:W-:Y:S02]  /*69b0*/  LEA R10, P6, R12, R2, 0x1 ;  /* 0x000000020c0a7211 */ /* 0x000fe400078c08ff */
[----:B------:R-:W-:Y:S01]  /*69c0*/  PRMT R7, R60, 0x7632, R7 ;  /* 0x000076323c077816 */ /* 0x000fe20000000007 */
[----:B------:R2:W-:Y:S01]  /*69d0*/  @P4 STG.E.U16 desc[UR22][R4.64], R60 ;  /* 0x0000003c04004986 */ /* 0x0005e2000c101516 */
[----:B------:R-:W-:-:S02]  /*69e0*/  ISETP.LT.AND P4, PT, R6, UR19, !P0 ;  /* 0x0000001306007c0c */ /* 0x000fc4000c781270 */
[C---:B0-----:R-:W-:Y:S01]  /*69f0*/  LEA.HI.X.SX32 R11, R12.reuse, R3, 0x1, P6 ;  /* 0x000000030c0b7211 */ /* 0x041fe200030f0eff */
[----:B------:R-:W-:Y:S02]  /*6a00*/  VIADD R12, R12, UR6 ;  /* 0x000000060c0c7c36 */ /* 0x000fe40008000000 */
[----:B------:R-:W-:Y:S02]  /*6a10*/  VIADD R9, R0, 0x3d ;  /* 0x0000003d00097836 */ /* 0x000fe40000000000 */
[----:B------:R0:W-:Y:S01]  /*6a20*/  @P3 STG.E.U16 desc[UR22][R10.64], R7 ;  /* 0x000000070a003986 */ /* 0x0001e2000c101516 */
[C---:B------:R-:W-:Y:S01]  /*6a30*/  LEA R6, P3, R12.reuse, R2, 0x1 ;  /* 0x000000020c067211 */ /* 0x040fe200078608ff */
[----:B------:R-:W-:-:S05]  /*6a40*/  VIADD R8, R12, UR6 ;  /* 0x000000060c087c36 */ /* 0x000fca0008000000 */
[----:B--2---:R-:W-:-:S04]  /*6a50*/  LEA R4, P6, R8, R2, 0x1 ;  /* 0x0000000208047211 */ /* 0x004fc800078c08ff */
[-C--:B------:R-:W-:Y:S02]  /*6a60*/  LEA.HI.X.SX32 R5, R8, R3.reuse, 0x1, P6 ;  /* 0x0000000308057211 */ /* 0x080fe400030f0eff */
[----:B0-----:R-:W-:Y:S02]  /*6a70*/  LEA.HI.X.SX32 R7, R12, R3, 0x1, P3 ;  /* 0x000000030c077211 */ /* 0x001fe400018f0eff */
[----:B------:R-:W-:Y:S01]  /*6a80*/  ISETP.LT.AND P3, PT, R9, UR19, !P0 ;  /* 0x0000001309007c0c */ /* 0x000fe2000c761270 */
[----:B------:R-:W-:Y:S02]  /*6a90*/  VIADD R9, R8, UR6 ;  /* 0x0000000608097c36 */ /* 0x000fe40008000000 */
[----:B------:R0:W-:Y:S02]  /*6aa0*/  @P2 STG.E.U16 desc[UR22][R6.64], R62 ;  /* 0x0000003e06002986 */ /* 0x0001e4000c101516 */
[C---:B------:R-:W-:Y:S01]  /*6ab0*/  VIADD R11, R9.reuse, UR6 ;  /* 0x00000006090b7c36 */ /* 0x040fe20008000000 */
[----:B------:R-:W-:-:S03]  /*6ac0*/  LEA R8, P2, R9, R2, 0x1 ;  /* 0x0000000209087211 */ /* 0x000fc600078408ff */
[C---:B------:R-:W-:Y:S01]  /*6ad0*/  VIADD R13, R11.reuse, UR6 ;  /* 0x000000060b0d7c36 */ /* 0x040fe20008000000 */
[-C--:B------:R-:W-:Y:S02]  /*6ae0*/  LEA R10, P6, R11, R2.reuse, 0x1 ;  /* 0x000000020b0a7211 */ /* 0x080fe400078c08ff */
[-C--:B------:R-:W-:Y:S01]  /*6af0*/  LEA.HI.X.SX32 R9, R9, R3.reuse, 0x1, P2 ;  /* 0x0000000309097211 */ /* 0x080fe200010f0eff */
[----:B------:R-:W-:Y:S01]  /*6b00*/  VIADD R0, R13, UR6 ;  /* 0x000000060d007c36 */ /* 0x000fe20008000000 */
[----:B------:R-:W-:Y:S02]  /*6b10*/  LEA.HI.X.SX32 R11, R11, R3, 0x1, P6 ;  /* 0x000000030b0b7211 */ /* 0x000fe400030f0eff */
[----:B------:R-:W-:Y:S02]  /*6b20*/  LEA R12, P6, R13, R2, 0x1 ;  /* 0x000000020d0c7211 */ /* 0x000fe400078c08ff */
[----:B------:R-:W-:Y:S02]  /*6b30*/  ISETP.LT.AND P2, PT, R15, UR19, !P0 ;  /* 0x000000130f007c0c */ /* 0x000fe4000c741270 */
[----:B------:R-:W-:-:S02]  /*6b40*/  ISETP.LT.AND P0, PT, R14, UR19, !P0 ;  /* 0x000000130e007c0c */ /* 0x000fc4000c701270 */
[----:B0-----:R-:W-:Y:S02]  /*6b50*/  PRMT R6, R62, 0x7632, R6 ;  /* 0x000076323e067816 */ /* 0x001fe40000000006 */
[-C--:B------:R-:W-:Y:S02]  /*6b60*/  LEA.HI.X.SX32 R13, R13, R3.reuse, 0x1, P6 ;  /* 0x000000030d0d7211 */ /* 0x080fe400030f0eff */
[C---:B------:R-:W-:Y:S01]  /*6b70*/  LEA R2, P6, R0.reuse, R2, 0x1 ;  /* 0x0000000200027211 */ /* 0x040fe200078c08ff */
[----:B------:R0:W-:Y:S03]  /*6b80*/  @P5 STG.E.U16 desc[UR22][R4.64], R6 ;  /* 0x0000000604005986 */ /* 0x0001e6000c101516 */
[----:B------:R-:W-:Y:S01]  /*6b90*/  LEA.HI.X.SX32 R3, R0, R3, 0x1, P6 ;  /* 0x0000000300037211 */ /* 0x000fe200030f0eff */
[----:B------:R2:W-:Y:S01]  /*6ba0*/  @P4 STG.E.U16 desc[UR22][R8.64], R64 ;  /* 0x0000004008004986 */ /* 0x0005e2000c101516 */
[----:B------:R-:W-:-:S02]  /*6bb0*/  PRMT R0, R66, 0x7632, R0 ;  /* 0x0000763242007816 */ /* 0x000fc40000000000 */
[----:B0-----:R-:W-:-:S05]  /*6bc0*/  PRMT R5, R64, 0x7632, R5 ;  /* 0x0000763240057816 */ /* 0x001fca0000000005 */
[----:B------:R2:W-:Y:S04]  /*6bd0*/  @P3 STG.E.U16 desc[UR22][R10.64], R5 ;  /* 0x000000050a003986 */ /* 0x0005e8000c101516 */
[----:B------:R2:W-:Y:S04]  /*6be0*/  @P2 STG.E.U16 desc[UR22][R12.64], R66 ;  /* 0x000000420c002986 */ /* 0x0005e8000c101516 */
[----:B------:R2:W-:Y:S01]  /*6bf0*/  @P0 STG.E.U16 desc[UR22][R2.64], R0 ;  /* 0x0000000002000986 */ /* 0x0005e2000c101516 */
[----:B-1----:R-:W-:Y:S06]  /*6c00*/  BAR.SYNC.DEFER_BLOCKING 0x0 ;  /* 0x0000000000007b1d */ /* 0x002fec0000010000 */
[----:B------:R-:W-:Y:S05]  /*6c10*/  @P1 BRA `(.L_x_14) ;  /* 0x0000000000a01947 */ /* 0x000fea0003800000 */
[----:B------:R-:W0:Y:S01]  /*6c20*/  S2UR UR5, SR_CgaCtaId ;  /* 0x00000000000579c3 */ /* 0x000e220000008800 */
[----:B------:R-:W-:Y:S01]  /*6c30*/  NOP ;  /* 0x0000000000007918 */ /* 0x000fe20000000000 */
[----:B------:R-:W-:Y:S01]  /*6c40*/  UMOV UR4, 0x50 ;  /* 0x0000005000047882 */ /* 0x000fe20000000000 */
[----:B--2---:R-:W-:Y:S02]  /*6c50*/  IMAD.U32 R0, RZ, RZ, UR10 ;  /* 0x0000000aff007e24 */ /* 0x004fe4000f8e00ff */
[----:B------:R-:W-:Y:S02]  /*6c60*/  IMAD.MOV.U32 R3, RZ, RZ, 0xf ;  /* 0x0000000fff037424 */ /* 0x000fe400078e00ff */
[----:B------:R-:W-:Y:S01]  /*6c70*/  IMAD.MOV.U32 R7, RZ, RZ, 0x1 ;  /* 0x00000001ff077424 */ /* 0x000fe200078e00ff */
[----:B------:R-:W-:-:S04]  /*6c80*/  LOP3.LUT R0, R0, 0xffff, RZ, 0xc0, !PT ;  /* 0x0000ffff00007812 */ /* 0x000fc800078ec0ff */
[----:B------:R-:W-:-:S05]  /*6c90*/  SHF.R.U32.HI R0, RZ, 0x5, R0 ;  /* 0x00000005ff007819 */ /* 0x000fca0000011600 */
[----:B------:R-:W-:Y:S01]  /*6ca0*/  VIADD R2, R0, 0x10 ;  /* 0x0000001000027836 */ /* 0x000fe20000000000 */
[----:B------:R-:W-:Y:S01]  /*6cb0*/  SHF.L.U32 R0, R3, R0, RZ ;  /* 0x0000000003007219 */ /* 0x000fe200000006ff */
[----:B0-----:R-:W-:-:S03]  /*6cc0*/  ULEA UR6, UR5, UR4, 0x18 ;  /* 0x0000000405067291 */ /* 0x001fc6000f8ec0ff */
[----:B------:R-:W-:-:S04]  /*6cd0*/  SHF.L.U32 R3, R7, R2, RZ ;  /* 0x0000000207037219 */ /* 0x000fc800000006ff */
[----:B------:R-:W-:Y:S02]  /*6ce0*/  LOP3.LUT R0, R3, R0, RZ, 0xfc, !PT ;  /* 0x0000000003007212 */ /* 0x000fe400078efcff */
[----:B------:R-:W0:Y:S02]  /*6cf0*/  LDS R5, [UR6] ;  /* 0x00000006ff057984 */ /* 0x000e240008000800 */
[C---:B------:R-:W-:Y:S02]  /*6d00*/  LOP3.LUT R2, R0.reuse, 0xffff, RZ, 0xc0, !PT ;  /* 0x0000ffff00027812 */ /* 0x040fe400078ec0ff */
[----:B0-----:R-:W-:-:S04]  /*6d10*/  LOP3.LUT R3, R0, 0xffff, R5, 0x80, !PT ;  /* 0x0000ffff00037812 */ /* 0x001fc800078e8005 */
[----:B------:R-:W-:-:S13]  /*6d20*/  ISETP.NE.AND P0, PT, R3, R2, PT ;  /* 0x000000020300720c */ /* 0x000fda0003f05270 */
[----:B------:R-:W-:Y:S05]  /*6d30*/  @P0 BRA `(.L_x_15) ;  /* 0x0000000000500947 */ /* 0x000fea0003800000 */
[----:B------:R-:W-:Y:S02]  /*6d40*/  SHF.R.U32.HI R5, RZ, 0x10, R5 ;  /* 0x00000010ff057819 */ /* 0x000fe40000011605 */
[----:B------:R-:W-:-:S04]  /*6d50*/  SHF.R.U32.HI R2, RZ, 0x10, R0 ;  /* 0x00000010ff027819 */ /* 0x000fc80000011600 */
[----:B------:R-:W-:-:S04]  /*6d60*/  LOP3.LUT R5, R5, R2, RZ, 0xc0, !PT ;  /* 0x0000000205057212 */ /* 0x000fc800078ec0ff */
[----:B------:R-:W-:-:S13]  /*6d70*/  ISETP.NE.AND P0, PT, R5, R2, PT ;  /* 0x000000020500720c */ /* 0x000fda0003f05270 */
[----:B------:R-:W-:Y:S05]  /*6d80*/  @P0 BRA `(.L_x_16) ;  /* 0x0000000000300947 */ /* 0x000fea0003800000 */
[----:B------:R-:W-:Y:S01]  /*6d90*/  R2UR UR4, R0 ;  /* 0x00000000000472ca */ /* 0x000fe200000e0000 */
[----:B------:R-:W-:Y:S01]  /*6da0*/  VOTEU.ANY UR5, UPT, PT ;  /* 0x0000000000057886 */ /* 0x000fe200038e0100 */
[----:B------:R-:W0:Y:S01]  /*6db0*/  S2R R0, SR_LANEID ;  /* 0x0000000000007919 */ /* 0x000e220000000000 */
[----:B------:R-:W-:-:S10]  /*6dc0*/  UFLO.U32 UR5, UR5 ;  /* 0x00000005000572bd */ /* 0x000fd400080e0000 */
[----:B------:R-:W-:-:S06]  /*6dd0*/  ULOP3.LUT UR4, URZ, UR4, URZ, 0x33, !UPT ;  /* 0x00000004ff047292 */ /* 0x000fcc000f8e33ff */
[----:B------:R-:W-:-:S04]  /*6de0*/  IMAD.U32 R2, RZ, RZ, UR4 ;  /* 0x00000004ff027e24 */ /* 0x000fc8000f8e00ff */
[----:B------:R-:W1:Y:S02]  /*6df0*/  REDUX UR7, R2 ;  /* 0x00000000020773c4 */ /* 0x000e640000000000 */
[----:B------:R3:W-:Y:S01]  /*6e00*/  UTCATOMSWS.AND URZ, UR4 ;  /* 0x0000000400ff79e3 */ /* 0x0007e20008000000 */
[----:B0-----:R-:W-:Y:S01]  /*6e10*/  ISETP.EQ.U32.AND P0, PT, R0, UR5, PT ;  /* 0x0000000500007c0c */ /* 0x001fe2000bf02070 */
[----:B-1----:R-:W-:-:S12]  /*6e20*/  IMAD.U32 R0, RZ, RZ, UR7 ;  /* 0x00000007ff007e24 */ /* 0x002fd8000f8e00ff */
[----:B------:R3:W-:Y:S01]  /*6e30*/  @P0 ATOMS.AND RZ, [UR6], R0 ;  /* 0x00000000ffff098c */ /* 0x0007e2000a800006 */
[----:B------:R-:W-:Y:S05]  /*6e40*/  BRA `(.L_x_14) ;  /* 0x0000000000147947 */ /* 0x000fea0003800000 */
.L_x_16:
[----:B------:R-:W-:-:S07]  /*6e50*/  MOV R2, 0x6e70 ;  /* 0x00006e7000027802 */ /* 0x000fce0000000f00 */
[----:B------:R-:W-:Y:S05]  /*6e60*/  CALL.REL.NOINC `($__internal_0_$__cuda_sm10x_tcgen05_guardrail_trap_col_being_dealloced_not_returned_by_alloc) ;  /* 0x00000000002c7944 */ /* 0x000fea0003c00000 */
[----:B------:R-:W-:Y:S05]  /*6e70*/  BRA `(.L_x_14) ;  /* 0x0000000000087947 */ /* 0x000fea0003800000 */
.L_x_15:
[----:B------:R-:W-:-:S07]  /*6e80*/  MOV R2, 0x6ea0 ;  /* 0x00006ea000027802 */ /* 0x000fce0000000f00 */
[----:B------:R-:W-:Y:S05]  /*6e90*/  CALL.REL.NOINC `($__internal_2_$__cuda_sm10x_tcgen05_guardrail_trap_unallocated_columns_being_dealloced) ;  /* 0x0000000000387944 */ /* 0x000fea0003c00000 */
.L_x_14:
[----:B------:R-:W-:Y:S01]  /*6ea0*/  NOP ;  /* 0x0000000000007918 */ /* 0x000fe20000000000 */
[----:B---3--:R-:W-:Y:S05]  /*6eb0*/  EXIT ;  /* 0x000000000000794d */ /* 0x008fea0003800000 */
.L_x_9:
[----:B------:R-:W0:Y:S02]  /*6ec0*/  SYNCS.PHASECHK.TRANS64.TRYWAIT P3, [UR8], R12 ;  /* 0x0000000cff0075a7 */ /* 0x000e240008061108 */
[----:B0-----:R-:W-:Y:S05]  /*6ed0*/  @!P3 BRA `(.L_x_9) ;  /* 0xfffffffc00f8b947 */ /* 0x001fea000383ffff */
[----:B------:R-:W-:Y:S05]  /*6ee0*/  BRA `(.L_x_17) ;  /* 0xffffffd800207947 */ /* 0x000fea000383ffff */
.L_x_13:
[----:B------:R-:W3:Y:S02]  /*6ef0*/  SYNCS.PHASECHK.TRANS64.TRYWAIT P0, [UR8], R3 ;  /* 0x00000003ff0075a7 */ /* 0x000ee40008001108 */
[----:B---3--:R-:W-:Y:S05]  /*6f00*/  @!P0 BRA `(.L_x_13) ;  /* 0xfffffffc00f88947 */ /* 0x008fea000383ffff */
[----:B------:R-:W-:Y:S05]  /*6f10*/  BRA `(.L_x_12) ;  /* 0xffffffe000107947 */ /* 0x000fea000383ffff */
        .weak           $__internal_0_$__cuda_sm10x_tcgen05_guardrail_trap_col_being_dealloced_not_returned_by_alloc
        .type           $__internal_0_$__cuda_sm10x_tcgen05_guardrail_trap_col_being_dealloced_not_returned_by_alloc,@function
        .size           $__internal_0_$__cuda_sm10x_tcgen05_guardrail_trap_col_being_dealloced_not_returned_by_alloc,($__internal_1_$__cuda_sm10x_tcgen05_guardrail_trap_phase_invalid_during_alloc - $__internal_0_$__cuda_sm10x_tcgen05_guardrail_trap_col_being_dealloced_not_returned_by_alloc)
$__internal_0_$__cuda_sm10x_tcgen05_guardrail_trap_col_being_dealloced_not_returned_by_alloc:
[----:B------:R-:W-:Y:S05]  /*6f20*/  BPT.TRAP 0x1 ;  /* 0x000000040000795c */ /* 0x000fea0000300000 */
[----:B------:R-:W-:-:S04]  /*6f30*/  IMAD.MOV.U32 R3, RZ, RZ, 0x0 ;  /* 0x00000000ff037424 */ /* 0x000fc800078e00ff */
[----:B------:R-:W-:Y:S05]  /*6f40*/  RET.REL.NODEC R2 `(matmul_kernel) ;  /* 0xffffff90022c7950 */ /* 0x000fea0003c3ffff */
        .weak           $__internal_1_$__cuda_sm10x_tcgen05_guardrail_trap_phase_invalid_during_alloc
        .type           $__internal_1_$__cuda_sm10x_tcgen05_guardrail_trap_phase_invalid_during_alloc,@function
        .size           $__internal_1_$__cuda_sm10x_tcgen05_guardrail_trap_phase_invalid_during_alloc,($__internal_2_$__cuda_sm10x_tcgen05_guardrail_trap_unallocated_columns_being_dealloced - $__internal_1_$__cuda_sm10x_tcgen05_guardrail_trap_phase_invalid_during_alloc)
$__internal_1_$__cuda_sm10x_tcgen05_guardrail_trap_phase_invalid_during_alloc:
[----:B------:R-:W-:Y:S05]  /*6f50*/  BPT.TRAP 0x1 ;  /* 0x000000040000795c */ /* 0x000fea0000300000 */
[----:B------:R-:W-:-:S04]  /*6f60*/  IMAD.MOV.U32 R3, RZ, RZ, 0x0 ;  /* 0x00000000ff037424 */ /* 0x000fc800078e00ff */
[----:B------:R-:W-:Y:S05]  /*6f70*/  RET.REL.NODEC R2 `(matmul_kernel) ;  /* 0xffffff9002207950 */ /* 0x000fea0003c3ffff */
        .weak           $__internal_2_$__cuda_sm10x_tcgen05_guardrail_trap_unallocated_columns_being_dealloced
        .type           $__internal_2_$__cuda_sm10x_tcgen05_guardrail_trap_unallocated_columns_being_dealloced,@function
        .size           $__internal_2_$__cuda_sm10x_tcgen05_guardrail_trap_unallocated_columns_being_dealloced,(.L_x_21 - $__internal_2_$__cuda_sm10x_tcgen05_guardrail_trap_unallocated_columns_being_dealloced)
$__internal_2_$__cuda_sm10x_tcgen05_guardrail_trap_unallocated_columns_being_dealloced:
[----:B------:R-:W-:Y:S05]  /*6f80*/  BPT.TRAP 0x1 ;  /* 0x000000040000795c */ /* 0x000fea0000300000 */
[----:B------:R-:W-:-:S04]  /*6f90*/  IMAD.MOV.U32 R3, RZ, RZ, 0x0 ;  /* 0x00000000ff037424 */ /* 0x000fc800078e00ff */
[----:B------:R-:W-:Y:S05]  /*6fa0*/  RET.REL.NODEC R2 `(matmul_kernel) ;  /* 0xffffff9002147950 */ /* 0x000fea0003c3ffff */
.L_x_18:
[----:B------:R-:W-:-:S00]  /*6fb0*/  BRA `(.L_x_18) ;  /* 0xfffffffc00fc7947 */ /* 0x000fc0000383ffff */
[----:B------:R-:W-:-:S00]  /*6fc0*/  NOP ;  /* 0x0000000000007918 */ /* 0x000fc00000000000 */
        /* <DEDUP_REMOVED lines=11> */
.L_x_21:


//--------------------- .nv.shared.matmul_kernel  --------------------------
	.section	.nv.shared.matmul_kernel,"aw",@nobits
	.sectionflags	@""
	.align	16
	.zero		1024


//--------------------- .nv.shared.reserved.0     --------------------------
	.section	.nv.shared.reserved.0,"aw",@nobits
	.align	8
	.weak		__nv_reservedSMEM_offset_0_alias
	.size		__nv_reservedSMEM_offset_0_alias, 0, 64
	.other		__nv_reservedSMEM_offset_0_alias,@"STO_CUDA_RESERVED_SHARED STV_DEFAULT"
__nv_reservedSMEM_offset_0_alias:
	.zero		0
.nv.shared.reserved.0:
	.zero		64
	.weak		__nv_reservedSMEM_allocation_phase
	.type		__nv_reservedSMEM_allocation_phase,@object
	.size		__nv_reservedSMEM_allocation_phase,(.L_0 - __nv_reservedSMEM_allocation_phase)
__nv_reservedSMEM_allocation_phase:
	.zero		1
.L_0:
	.zero		7
	.weak		__nv_reservedSMEM_devtool_atexit_pc
	.type		__nv_reservedSMEM_devtool_atexit_pc,@object
	.size		__nv_reservedSMEM_devtool_atexit_pc,(__nv_reservedSMEM_allocation_mask - __nv_reservedSMEM_devtool_atexit_pc)
__nv_reservedSMEM_devtool_atexit_pc:
	.zero		8
	.weak		__nv_reservedSMEM_allocation_mask
	.type		__nv_reservedSMEM_allocation_mask,@object
	.size		__nv_reservedSMEM_allocation_mask,(.L_2 - __nv_reservedSMEM_allocation_mask)
__nv_reservedSMEM_allocation_mask:
	.zero		4
.L_2:


//--------------------- .nv.constant0.matmul_kernel --------------------------
	.section	.nv.constant0.matmul_kernel,"a",@progbits
	.sectionflags	@""
	.align	4
.nv.constant0.matmul_kernel:
	.zero		976


//--------------------- SYMBOLS --------------------------

	.type		.nv.reservedSmem.offset0,@object
	.size		.nv.reservedSmem.offset0,0x4
	.type		.nv.reservedSmem.cap,@object
	.size		.nv.reservedSmem.cap,0x4
